//
// Generated by NVIDIA NVVM Compiler
//
// Compiler Build ID: CL-36424714
// Cuda compilation tools, release 13.0, V13.0.88
// Based on NVVM 20.0.0
//

.version 9.0
.target sm_100
.address_size 64

	// .globl	_Z10PDH_kernelPyPdS0_S0_xd
.extern .shared .align 16 .b8 R[];

.visible .entry _Z10PDH_kernelPyPdS0_S0_xd(
	.param .u64 .ptr .align 1 _Z10PDH_kernelPyPdS0_S0_xd_param_0,
	.param .u64 .ptr .align 1 _Z10PDH_kernelPyPdS0_S0_xd_param_1,
	.param .u64 .ptr .align 1 _Z10PDH_kernelPyPdS0_S0_xd_param_2,
	.param .u64 .ptr .align 1 _Z10PDH_kernelPyPdS0_S0_xd_param_3,
	.param .u64 _Z10PDH_kernelPyPdS0_S0_xd_param_4,
	.param .f64 _Z10PDH_kernelPyPdS0_S0_xd_param_5
)
{
	.reg .pred 	%p<4>;
	.reg .b32 	%r<11>;
	.reg .b64 	%rd<26>;
	.reg .b64 	%fd<17>;

	ld.param.u64 	%rd12, [_Z10PDH_kernelPyPdS0_S0_xd_param_0];
	ld.param.u64 	%rd14, [_Z10PDH_kernelPyPdS0_S0_xd_param_1];
	ld.param.u64 	%rd15, [_Z10PDH_kernelPyPdS0_S0_xd_param_2];
	ld.param.u64 	%rd16, [_Z10PDH_kernelPyPdS0_S0_xd_param_3];
	ld.param.u64 	%rd13, [_Z10PDH_kernelPyPdS0_S0_xd_param_4];
	cvta.to.global.u64 	%rd1, %rd16;
	cvta.to.global.u64 	%rd2, %rd15;
	cvta.to.global.u64 	%rd3, %rd14;
	mov.u32 	%r4, %ctaid.x;
	mov.u32 	%r5, %ntid.x;
	mov.u32 	%r6, %tid.x;
	mad.lo.s32 	%r7, %r4, %r5, %r6;
	cvt.s64.s32 	%rd4, %r7;
	setp.le.s64 	%p1, %rd13, %rd4;
	@%p1 bra 	$L__BB0_4;
	cvt.u32.u64 	%r8, %rd4;
	add.s32 	%r10, %r8, 1;
	cvt.s64.s32 	%rd25, %r10;
	setp.le.s64 	%p2, %rd13, %rd25;
	@%p2 bra 	$L__BB0_4;
	shl.b64 	%rd17, %rd4, 3;
	add.s64 	%rd6, %rd3, %rd17;
	add.s64 	%rd7, %rd2, %rd17;
	add.s64 	%rd8, %rd1, %rd17;
	cvta.to.global.u64 	%rd9, %rd12;
$L__BB0_3:
	ld.param.f64 	%fd16, [_Z10PDH_kernelPyPdS0_S0_xd_param_5];
	ld.global.f64 	%fd2, [%rd6];
	shl.b64 	%rd18, %rd25, 3;
	add.s64 	%rd19, %rd3, %rd18;
	ld.global.f64 	%fd3, [%rd19];
	ld.global.f64 	%fd4, [%rd7];
	add.s64 	%rd20, %rd2, %rd18;
	ld.global.f64 	%fd5, [%rd20];
	ld.global.f64 	%fd6, [%rd8];
	add.s64 	%rd21, %rd1, %rd18;
	ld.global.f64 	%fd7, [%rd21];
	sub.f64 	%fd8, %fd2, %fd3;
	sub.f64 	%fd9, %fd4, %fd5;
	mul.f64 	%fd10, %fd9, %fd9;
	fma.rn.f64 	%fd11, %fd8, %fd8, %fd10;
	sub.f64 	%fd12, %fd6, %fd7;
	fma.rn.f64 	%fd13, %fd12, %fd12, %fd11;
	sqrt.rn.f64 	%fd14, %fd13;
	div.rn.f64 	%fd15, %fd14, %fd16;
	cvt.rzi.s32.f64 	%r9, %fd15;
	mul.wide.s32 	%rd22, %r9, 8;
	add.s64 	%rd23, %rd9, %rd22;
	atom.global.add.u64 	%rd24, [%rd23], 1;
	add.s32 	%r10, %r10, 1;
	cvt.s64.s32 	%rd25, %r10;
	setp.gt.s64 	%p3, %rd13, %rd25;
	@%p3 bra 	$L__BB0_3;
$L__BB0_4:
	ret;

}
	// .globl	_Z11PDH_kernel2PyPdS0_S0_xdii
.visible .entry _Z11PDH_kernel2PyPdS0_S0_xdii(
	.param .u64 .ptr .align 1 _Z11PDH_kernel2PyPdS0_S0_xdii_param_0,
	.param .u64 .ptr .align 1 _Z11PDH_kernel2PyPdS0_S0_xdii_param_1,
	.param .u64 .ptr .align 1 _Z11PDH_kernel2PyPdS0_S0_xdii_param_2,
	.param .u64 .ptr .align 1 _Z11PDH_kernel2PyPdS0_S0_xdii_param_3,
	.param .u64 _Z11PDH_kernel2PyPdS0_S0_xdii_param_4,
	.param .f64 _Z11PDH_kernel2PyPdS0_S0_xdii_param_5,
	.param .u32 _Z11PDH_kernel2PyPdS0_S0_xdii_param_6,
	.param .u32 _Z11PDH_kernel2PyPdS0_S0_xdii_param_7
)
{
	.reg .pred 	%p<33>;
	.reg .b32 	%r<124>;
	.reg .b64 	%rd<77>;
	.reg .b64 	%fd<168>;

	ld.param.u64 	%rd11, [_Z11PDH_kernel2PyPdS0_S0_xdii_param_0];
	ld.param.u64 	%rd12, [_Z11PDH_kernel2PyPdS0_S0_xdii_param_1];
	ld.param.u64 	%rd13, [_Z11PDH_kernel2PyPdS0_S0_xdii_param_2];
	ld.param.u64 	%rd14, [_Z11PDH_kernel2PyPdS0_S0_xdii_param_3];
	ld.param.u64 	%rd10, [_Z11PDH_kernel2PyPdS0_S0_xdii_param_4];
	ld.param.f64 	%fd6, [_Z11PDH_kernel2PyPdS0_S0_xdii_param_5];
	ld.param.u32 	%r44, [_Z11PDH_kernel2PyPdS0_S0_xdii_param_7];
	cvta.to.global.u64 	%rd1, %rd11;
	cvta.to.global.u64 	%rd2, %rd14;
	cvta.to.global.u64 	%rd3, %rd13;
	cvta.to.global.u64 	%rd4, %rd12;
	mov.u32 	%r123, %tid.x;
	mov.u32 	%r2, %ctaid.x;
	mul.lo.s32 	%r45, %r2, %r123;
	mul.lo.s32 	%r46, %r45, %r44;
	cvt.s64.s32 	%rd5, %r46;
	setp.lt.s64 	%p1, %rd10, %rd5;
	@%p1 bra 	$L__BB1_26;
	ld.param.u32 	%r110, [_Z11PDH_kernel2PyPdS0_S0_xdii_param_6];
	shl.b64 	%rd15, %rd5, 3;
	add.s64 	%rd6, %rd4, %rd15;
	ld.global.f64 	%fd1, [%rd6];
	add.s64 	%rd7, %rd3, %rd15;
	ld.global.f64 	%fd2, [%rd7];
	add.s64 	%rd8, %rd2, %rd15;
	ld.global.f64 	%fd3, [%rd8];
	add.s32 	%r114, %r2, 1;
	setp.ge.s32 	%p2, %r114, %r110;
	@%p2 bra 	$L__BB1_2;
	bra.uni 	$L__BB1_38;
$L__BB1_2:
	bar.sync 	0;
	ld.global.f64 	%fd87, [%rd6];
	shl.b32 	%r77, %r123, 3;
	mov.u32 	%r78, R;
	add.s32 	%r79, %r78, %r77;
	st.shared.f64 	[%r79], %fd87;
	ld.global.f64 	%fd88, [%rd7];
	st.shared.f64 	[%r79+512], %fd88;
	ld.global.f64 	%fd89, [%rd8];
	st.shared.f64 	[%r79+1024], %fd89;
	bar.sync 	0;
	add.s32 	%r122, %r123, 1;
	setp.ge.s32 	%p19, %r122, %r44;
	@%p19 bra 	$L__BB1_25;
	mul.lo.s32 	%r18, %r44, %r2;
	not.b32 	%r80, %r123;
	add.s32 	%r19, %r44, %r80;
	sub.s32 	%r81, %r44, %r123;
	add.s32 	%r82, %r81, -2;
	and.b32  	%r20, %r19, 3;
	setp.lt.u32 	%p20, %r82, 3;
	@%p20 bra 	$L__BB1_15;
	add.s32 	%r119, %r123, 2;
	and.b32  	%r83, %r19, -4;
	neg.s32 	%r118, %r83;
	add.s32 	%r117, %r123, %r18;
	add.s32 	%r86, %r77, %r78;
	add.s32 	%r116, %r86, 528;
$L__BB1_5:
	.pragma "nounroll";
	add.s32 	%r87, %r117, 1;
	cvt.s64.s32 	%rd49, %r87;
	setp.le.s64 	%p21, %rd10, %rd49;
	@%p21 bra 	$L__BB1_7;
	ld.shared.f64 	%fd90, [%r116+-520];
	ld.shared.f64 	%fd91, [%r116+-8];
	ld.shared.f64 	%fd92, [%r116+504];
	sub.f64 	%fd93, %fd1, %fd90;
	sub.f64 	%fd94, %fd2, %fd91;
	mul.f64 	%fd95, %fd94, %fd94;
	fma.rn.f64 	%fd96, %fd93, %fd93, %fd95;
	sub.f64 	%fd97, %fd3, %fd92;
	fma.rn.f64 	%fd98, %fd97, %fd97, %fd96;
	sqrt.rn.f64 	%fd99, %fd98;
	div.rn.f64 	%fd100, %fd99, %fd6;
	cvt.rzi.s32.f64 	%r88, %fd100;
	mul.wide.s32 	%rd50, %r88, 8;
	add.s64 	%rd51, %rd1, %rd50;
	atom.global.add.u64 	%rd52, [%rd51], 1;
$L__BB1_7:
	add.s32 	%r89, %r117, 2;
	cvt.s64.s32 	%rd53, %r89;
	setp.le.s64 	%p22, %rd10, %rd53;
	@%p22 bra 	$L__BB1_9;
	ld.shared.f64 	%fd101, [%r116+-512];
	ld.shared.f64 	%fd102, [%r116];
	ld.shared.f64 	%fd103, [%r116+512];
	sub.f64 	%fd104, %fd1, %fd101;
	sub.f64 	%fd105, %fd2, %fd102;
	mul.f64 	%fd106, %fd105, %fd105;
	fma.rn.f64 	%fd107, %fd104, %fd104, %fd106;
	sub.f64 	%fd108, %fd3, %fd103;
	fma.rn.f64 	%fd109, %fd108, %fd108, %fd107;
	sqrt.rn.f64 	%fd110, %fd109;
	div.rn.f64 	%fd111, %fd110, %fd6;
	cvt.rzi.s32.f64 	%r90, %fd111;
	mul.wide.s32 	%rd54, %r90, 8;
	add.s64 	%rd55, %rd1, %rd54;
	atom.global.add.u64 	%rd56, [%rd55], 1;
$L__BB1_9:
	add.s32 	%r91, %r117, 3;
	cvt.s64.s32 	%rd57, %r91;
	setp.le.s64 	%p23, %rd10, %rd57;
	@%p23 bra 	$L__BB1_11;
	ld.shared.f64 	%fd112, [%r116+-504];
	ld.shared.f64 	%fd113, [%r116+8];
	ld.shared.f64 	%fd114, [%r116+520];
	sub.f64 	%fd115, %fd1, %fd112;
	sub.f64 	%fd116, %fd2, %fd113;
	mul.f64 	%fd117, %fd116, %fd116;
	fma.rn.f64 	%fd118, %fd115, %fd115, %fd117;
	sub.f64 	%fd119, %fd3, %fd114;
	fma.rn.f64 	%fd120, %fd119, %fd119, %fd118;
	sqrt.rn.f64 	%fd121, %fd120;
	div.rn.f64 	%fd122, %fd121, %fd6;
	cvt.rzi.s32.f64 	%r92, %fd122;
	mul.wide.s32 	%rd58, %r92, 8;
	add.s64 	%rd59, %rd1, %rd58;
	atom.global.add.u64 	%rd60, [%rd59], 1;
$L__BB1_11:
	add.s32 	%r117, %r117, 4;
	cvt.s64.s32 	%rd61, %r117;
	setp.le.s64 	%p24, %rd10, %rd61;
	@%p24 bra 	$L__BB1_13;
	ld.shared.f64 	%fd123, [%r116+-496];
	ld.shared.f64 	%fd124, [%r116+16];
	ld.shared.f64 	%fd125, [%r116+528];
	sub.f64 	%fd126, %fd1, %fd123;
	sub.f64 	%fd127, %fd2, %fd124;
	mul.f64 	%fd128, %fd127, %fd127;
	fma.rn.f64 	%fd129, %fd126, %fd126, %fd128;
	sub.f64 	%fd130, %fd3, %fd125;
	fma.rn.f64 	%fd131, %fd130, %fd130, %fd129;
	sqrt.rn.f64 	%fd132, %fd131;
	div.rn.f64 	%fd133, %fd132, %fd6;
	cvt.rzi.s32.f64 	%r93, %fd133;
	mul.wide.s32 	%rd62, %r93, 8;
	add.s64 	%rd63, %rd1, %rd62;
	atom.global.add.u64 	%rd64, [%rd63], 1;
$L__BB1_13:
	add.s32 	%r119, %r119, 4;
	add.s32 	%r118, %r118, 4;
	add.s32 	%r116, %r116, 32;
	setp.ne.s32 	%p25, %r118, 0;
	@%p25 bra 	$L__BB1_5;
	add.s32 	%r122, %r119, -1;
	add.s32 	%r123, %r119, -2;
$L__BB1_15:
	setp.eq.s32 	%p26, %r20, 0;
	@%p26 bra 	$L__BB1_25;
	setp.eq.s32 	%p27, %r20, 1;
	@%p27 bra 	$L__BB1_22;
	add.s32 	%r37, %r122, %r18;
	cvt.s64.s32 	%rd65, %r37;
	setp.le.s64 	%p28, %rd10, %rd65;
	shl.b32 	%r94, %r122, 3;
	add.s32 	%r38, %r78, %r94;
	@%p28 bra 	$L__BB1_19;
	ld.shared.f64 	%fd134, [%r38];
	shl.b32 	%r96, %r123, 3;
	add.s32 	%r98, %r78, %r96;
	ld.shared.f64 	%fd135, [%r98+520];
	ld.shared.f64 	%fd136, [%r98+1032];
	sub.f64 	%fd137, %fd1, %fd134;
	sub.f64 	%fd138, %fd2, %fd135;
	mul.f64 	%fd139, %fd138, %fd138;
	fma.rn.f64 	%fd140, %fd137, %fd137, %fd139;
	sub.f64 	%fd141, %fd3, %fd136;
	fma.rn.f64 	%fd142, %fd141, %fd141, %fd140;
	sqrt.rn.f64 	%fd143, %fd142;
	div.rn.f64 	%fd144, %fd143, %fd6;
	cvt.rzi.s32.f64 	%r99, %fd144;
	mul.wide.s32 	%rd66, %r99, 8;
	add.s64 	%rd67, %rd1, %rd66;
	atom.global.add.u64 	%rd68, [%rd67], 1;
$L__BB1_19:
	add.s32 	%r100, %r37, 1;
	cvt.s64.s32 	%rd69, %r100;
	setp.le.s64 	%p29, %rd10, %rd69;
	@%p29 bra 	$L__BB1_21;
	ld.shared.f64 	%fd145, [%r38+8];
	ld.shared.f64 	%fd146, [%r38+520];
	ld.shared.f64 	%fd147, [%r38+1032];
	sub.f64 	%fd148, %fd1, %fd145;
	sub.f64 	%fd149, %fd2, %fd146;
	mul.f64 	%fd150, %fd149, %fd149;
	fma.rn.f64 	%fd151, %fd148, %fd148, %fd150;
	sub.f64 	%fd152, %fd3, %fd147;
	fma.rn.f64 	%fd153, %fd152, %fd152, %fd151;
	sqrt.rn.f64 	%fd154, %fd153;
	div.rn.f64 	%fd155, %fd154, %fd6;
	cvt.rzi.s32.f64 	%r101, %fd155;
	mul.wide.s32 	%rd70, %r101, 8;
	add.s64 	%rd71, %rd1, %rd70;
	atom.global.add.u64 	%rd72, [%rd71], 1;
$L__BB1_21:
	add.s32 	%r39, %r122, 2;
	add.s32 	%r123, %r122, 1;
	mov.u32 	%r122, %r39;
$L__BB1_22:
	and.b32  	%r102, %r19, 1;
	setp.eq.b32 	%p30, %r102, 1;
	not.pred 	%p31, %p30;
	@%p31 bra 	$L__BB1_25;
	add.s32 	%r103, %r122, %r18;
	cvt.s64.s32 	%rd73, %r103;
	setp.le.s64 	%p32, %rd10, %rd73;
	@%p32 bra 	$L__BB1_25;
	shl.b32 	%r104, %r122, 3;
	add.s32 	%r106, %r78, %r104;
	ld.shared.f64 	%fd156, [%r106];
	shl.b32 	%r107, %r123, 3;
	add.s32 	%r108, %r78, %r107;
	ld.shared.f64 	%fd157, [%r108+520];
	ld.shared.f64 	%fd158, [%r108+1032];
	sub.f64 	%fd159, %fd1, %fd156;
	sub.f64 	%fd160, %fd2, %fd157;
	mul.f64 	%fd161, %fd160, %fd160;
	fma.rn.f64 	%fd162, %fd159, %fd159, %fd161;
	sub.f64 	%fd163, %fd3, %fd158;
	fma.rn.f64 	%fd164, %fd163, %fd163, %fd162;
	sqrt.rn.f64 	%fd165, %fd164;
	div.rn.f64 	%fd166, %fd165, %fd6;
	cvt.rzi.s32.f64 	%r109, %fd166;
	mul.wide.s32 	%rd74, %r109, 8;
	add.s64 	%rd75, %rd1, %rd74;
	atom.global.add.u64 	%rd76, [%rd75], 1;
$L__BB1_25:
	bar.sync 	0;
$L__BB1_26:
	ret;
$L__BB1_27:
	and.b32  	%r61, %r44, 3;
	setp.eq.s32 	%p11, %r61, 0;
	@%p11 bra 	$L__BB1_37;
	setp.eq.s32 	%p12, %r61, 1;
	@%p12 bra 	$L__BB1_34;
	add.s32 	%r5, %r113, %r11;
	cvt.u64.u32 	%rd37, %r5;
	setp.le.s64 	%p13, %rd10, %rd37;
	@%p13 bra 	$L__BB1_31;
	shl.b32 	%r62, %r113, 3;
	mov.u32 	%r63, R;
	add.s32 	%r64, %r63, %r62;
	ld.shared.f64 	%fd54, [%r64];
	ld.shared.f64 	%fd55, [%r64+512];
	ld.shared.f64 	%fd56, [%r64+1024];
	sub.f64 	%fd57, %fd1, %fd54;
	sub.f64 	%fd58, %fd2, %fd55;
	mul.f64 	%fd59, %fd58, %fd58;
	fma.rn.f64 	%fd60, %fd57, %fd57, %fd59;
	sub.f64 	%fd61, %fd3, %fd56;
	fma.rn.f64 	%fd62, %fd61, %fd61, %fd60;
	sqrt.rn.f64 	%fd63, %fd62;
	div.rn.f64 	%fd64, %fd63, %fd6;
	cvt.rzi.s32.f64 	%r65, %fd64;
	mul.wide.s32 	%rd38, %r65, 8;
	add.s64 	%rd39, %rd1, %rd38;
	atom.global.add.u64 	%rd40, [%rd39], 1;
$L__BB1_31:
	add.s32 	%r66, %r5, 1;
	cvt.u64.u32 	%rd41, %r66;
	setp.le.s64 	%p14, %rd10, %rd41;
	@%p14 bra 	$L__BB1_33;
	shl.b32 	%r67, %r113, 3;
	mov.u32 	%r68, R;
	add.s32 	%r69, %r68, %r67;
	ld.shared.f64 	%fd65, [%r69+8];
	ld.shared.f64 	%fd66, [%r69+520];
	ld.shared.f64 	%fd67, [%r69+1032];
	sub.f64 	%fd68, %fd1, %fd65;
	sub.f64 	%fd69, %fd2, %fd66;
	mul.f64 	%fd70, %fd69, %fd69;
	fma.rn.f64 	%fd71, %fd68, %fd68, %fd70;
	sub.f64 	%fd72, %fd3, %fd67;
	fma.rn.f64 	%fd73, %fd72, %fd72, %fd71;
	sqrt.rn.f64 	%fd74, %fd73;
	div.rn.f64 	%fd75, %fd74, %fd6;
	cvt.rzi.s32.f64 	%r70, %fd75;
	mul.wide.s32 	%rd42, %r70, 8;
	add.s64 	%rd43, %rd1, %rd42;
	atom.global.add.u64 	%rd44, [%rd43], 1;
$L__BB1_33:
	add.s32 	%r113, %r113, 2;
$L__BB1_34:
	and.b32  	%r71, %r44, 1;
	setp.eq.b32 	%p15, %r71, 1;
	not.pred 	%p16, %p15;
	@%p16 bra 	$L__BB1_37;
	add.s32 	%r72, %r113, %r11;
	cvt.u64.u32 	%rd45, %r72;
	setp.le.s64 	%p17, %rd10, %rd45;
	@%p17 bra 	$L__BB1_37;
	shl.b32 	%r73, %r113, 3;
	mov.u32 	%r74, R;
	add.s32 	%r75, %r74, %r73;
	ld.shared.f64 	%fd76, [%r75];
	ld.shared.f64 	%fd77, [%r75+512];
	ld.shared.f64 	%fd78, [%r75+1024];
	sub.f64 	%fd79, %fd1, %fd76;
	sub.f64 	%fd80, %fd2, %fd77;
	mul.f64 	%fd81, %fd80, %fd80;
	fma.rn.f64 	%fd82, %fd79, %fd79, %fd81;
	sub.f64 	%fd83, %fd3, %fd78;
	fma.rn.f64 	%fd84, %fd83, %fd83, %fd82;
	sqrt.rn.f64 	%fd85, %fd84;
	div.rn.f64 	%fd86, %fd85, %fd6;
	cvt.rzi.s32.f64 	%r76, %fd86;
	mul.wide.s32 	%rd46, %r76, 8;
	add.s64 	%rd47, %rd1, %rd46;
	atom.global.add.u64 	%rd48, [%rd47], 1;
$L__BB1_37:
	ld.param.u32 	%r111, [_Z11PDH_kernel2PyPdS0_S0_xdii_param_6];
	add.s32 	%r114, %r114, 1;
	setp.eq.s32 	%p18, %r114, %r111;
	@%p18 bra 	$L__BB1_2;
$L__BB1_38:
	shl.b32 	%r47, %r123, 3;
	mov.u32 	%r48, R;
	add.s32 	%r10, %r48, %r47;
	mul.lo.s32 	%r11, %r114, %r44;
	add.s32 	%r49, %r11, %r123;
	cvt.s64.s32 	%rd9, %r49;
	setp.le.s64 	%p3, %rd10, %rd9;
	@%p3 bra 	$L__BB1_40;
	shl.b64 	%rd17, %rd9, 3;
	add.s64 	%rd18, %rd4, %rd17;
	ld.global.f64 	%fd8, [%rd18];
	st.shared.f64 	[%r10], %fd8;
	add.s64 	%rd19, %rd3, %rd17;
	ld.global.f64 	%fd9, [%rd19];
	st.shared.f64 	[%r10+512], %fd9;
	add.s64 	%rd20, %rd2, %rd17;
	ld.global.f64 	%fd167, [%rd20];
	bra.uni 	$L__BB1_41;
$L__BB1_40:
	mov.b64 	%rd16, 0;
	st.shared.u64 	[%r10], %rd16;
	st.shared.u64 	[%r10+512], %rd16;
	mov.f64 	%fd167, 0d0000000000000000;
$L__BB1_41:
	setp.lt.s32 	%p4, %r44, 1;
	st.shared.f64 	[%r10+1024], %fd167;
	bar.sync 	0;
	@%p4 bra 	$L__BB1_37;
	setp.lt.u32 	%p5, %r44, 4;
	mov.b32 	%r113, 0;
	@%p5 bra 	$L__BB1_27;
	mov.b32 	%r115, 0;
$L__BB1_44:
	.pragma "nounroll";
	add.s32 	%r13, %r115, %r11;
	cvt.u64.u32 	%rd21, %r13;
	setp.le.s64 	%p6, %rd10, %rd21;
	shl.b32 	%r52, %r115, 3;
	mov.u32 	%r53, R;
	add.s32 	%r14, %r53, %r52;
	@%p6 bra 	$L__BB1_46;
	ld.shared.f64 	%fd10, [%r14];
	ld.shared.f64 	%fd11, [%r14+512];
	ld.shared.f64 	%fd12, [%r14+1024];
	sub.f64 	%fd13, %fd1, %fd10;
	sub.f64 	%fd14, %fd2, %fd11;
	mul.f64 	%fd15, %fd14, %fd14;
	fma.rn.f64 	%fd16, %fd13, %fd13, %fd15;
	sub.f64 	%fd17, %fd3, %fd12;
	fma.rn.f64 	%fd18, %fd17, %fd17, %fd16;
	sqrt.rn.f64 	%fd19, %fd18;
	div.rn.f64 	%fd20, %fd19, %fd6;
	cvt.rzi.s32.f64 	%r54, %fd20;
	mul.wide.s32 	%rd22, %r54, 8;
	add.s64 	%rd23, %rd1, %rd22;
	atom.global.add.u64 	%rd24, [%rd23], 1;
$L__BB1_46:
	add.s32 	%r55, %r13, 1;
	cvt.u64.u32 	%rd25, %r55;
	setp.le.s64 	%p7, %rd10, %rd25;
	@%p7 bra 	$L__BB1_48;
	ld.shared.f64 	%fd21, [%r14+8];
	ld.shared.f64 	%fd22, [%r14+520];
	ld.shared.f64 	%fd23, [%r14+1032];
	sub.f64 	%fd24, %fd1, %fd21;
	sub.f64 	%fd25, %fd2, %fd22;
	mul.f64 	%fd26, %fd25, %fd25;
	fma.rn.f64 	%fd27, %fd24, %fd24, %fd26;
	sub.f64 	%fd28, %fd3, %fd23;
	fma.rn.f64 	%fd29, %fd28, %fd28, %fd27;
	sqrt.rn.f64 	%fd30, %fd29;
	div.rn.f64 	%fd31, %fd30, %fd6;
	cvt.rzi.s32.f64 	%r56, %fd31;
	mul.wide.s32 	%rd26, %r56, 8;
	add.s64 	%rd27, %rd1, %rd26;
	atom.global.add.u64 	%rd28, [%rd27], 1;
$L__BB1_48:
	add.s32 	%r57, %r13, 2;
	cvt.u64.u32 	%rd29, %r57;
	setp.le.s64 	%p8, %rd10, %rd29;
	@%p8 bra 	$L__BB1_50;
	ld.shared.f64 	%fd32, [%r14+16];
	ld.shared.f64 	%fd33, [%r14+528];
	ld.shared.f64 	%fd34, [%r14+1040];
	sub.f64 	%fd35, %fd1, %fd32;
	sub.f64 	%fd36, %fd2, %fd33;
	mul.f64 	%fd37, %fd36, %fd36;
	fma.rn.f64 	%fd38, %fd35, %fd35, %fd37;
	sub.f64 	%fd39, %fd3, %fd34;
	fma.rn.f64 	%fd40, %fd39, %fd39, %fd38;
	sqrt.rn.f64 	%fd41, %fd40;
	div.rn.f64 	%fd42, %fd41, %fd6;
	cvt.rzi.s32.f64 	%r58, %fd42;
	mul.wide.s32 	%rd30, %r58, 8;
	add.s64 	%rd31, %rd1, %rd30;
	atom.global.add.u64 	%rd32, [%rd31], 1;
$L__BB1_50:
	add.s32 	%r59, %r13, 3;
	cvt.u64.u32 	%rd33, %r59;
	setp.le.s64 	%p9, %rd10, %rd33;
	@%p9 bra 	$L__BB1_52;
	ld.shared.f64 	%fd43, [%r14+24];
	ld.shared.f64 	%fd44, [%r14+536];
	ld.shared.f64 	%fd45, [%r14+1048];
	sub.f64 	%fd46, %fd1, %fd43;
	sub.f64 	%fd47, %fd2, %fd44;
	mul.f64 	%fd48, %fd47, %fd47;
	fma.rn.f64 	%fd49, %fd46, %fd46, %fd48;
	sub.f64 	%fd50, %fd3, %fd45;
	fma.rn.f64 	%fd51, %fd50, %fd50, %fd49;
	sqrt.rn.f64 	%fd52, %fd51;
	div.rn.f64 	%fd53, %fd52, %fd6;
	cvt.rzi.s32.f64 	%r60, %fd53;
	mul.wide.s32 	%rd34, %r60, 8;
	add.s64 	%rd35, %rd1, %rd34;
	atom.global.add.u64 	%rd36, [%rd35], 1;
$L__BB1_52:
	add.s32 	%r115, %r115, 4;
	and.b32  	%r113, %r44, 2147483644;
	setp.eq.s32 	%p10, %r115, %r113;
	@%p10 bra 	$L__BB1_27;
	bra.uni 	$L__BB1_44;

}


// ===== COMPILED SASS (sm_100) =====

	.target	sm_100

	.elftype	@"ET_EXEC"


//--------------------- .note.nv.tkinfo           --------------------------
	.section	.note.nv.tkinfo,"",@"SHT_NOTE"
	.sectionflags	@"SHF_NOTE_NV_TKINFO"
	.tkinfo
        /*0018*/ 	.word	0x00000002
        /*0030*/ 	.string	""
        /*0030*/ 	.string	"ptxas"
        /*0030*/ 	.string	"Cuda compilation tools, release 13.0, V13.0.88"
        /*0030*/ 	.string	"Build cuda_13.0.r13.0/compiler.36424714_0"
        /*0030*/ 	.string	"-arch sm_100 -m 64 "



//--------------------- .note.nv.cuinfo           --------------------------
	.section	.note.nv.cuinfo,"",@"SHT_NOTE"
	.sectionflags	@"SHF_NOTE_NV_CUINFO"
        /*0018*/ 	.short	0x0002
        /*001a*/ 	.short	0x0064
        /*001c*/ 	.short	0x0082
	.zero		2


//--------------------- .nv.info                  --------------------------
	.section	.nv.info,"",@"SHT_CUDA_INFO"
	.align	4


	//----- nvinfo : EIATTR_REGCOUNT
	.align		4
        /*0000*/ 	.byte	0x04, 0x2f
        /*0002*/ 	.short	(.L_1 - .L_0)
	.align		4
.L_0:
        /*0004*/ 	.word	index@(_Z10PDH_kernelPyPdS0_S0_xd)
        /*0008*/ 	.word	0x00000020


	//----- nvinfo : EIATTR_FRAME_SIZE
	.align		4
.L_1:
        /*000c*/ 	.byte	0x04, 0x11
        /*000e*/ 	.short	(.L_3 - .L_2)
	.align		4
.L_2:
        /*0010*/ 	.word	index@($__internal_3_$__cuda_sm20_dsqrt_rn_f64_mediumpath_v1)
        /*0014*/ 	.word	0x00000000


	//----- nvinfo : EIATTR_FRAME_SIZE
	.align		4
.L_3:
        /*0018*/ 	.byte	0x04, 0x11
        /*001a*/ 	.short	(.L_5 - .L_4)
	.align		4
.L_4:
        /*001c*/ 	.word	index@($__internal_2_$__cuda_sm20_div_rn_f64_full)
        /*0020*/ 	.word	0x00000000


	//----- nvinfo : EIATTR_FRAME_SIZE
	.align		4
.L_5:
        /*0024*/ 	.byte	0x04, 0x11
        /*0026*/ 	.short	(.L_7 - .L_6)
	.align		4
.L_6:
        /*0028*/ 	.word	index@(_Z10PDH_kernelPyPdS0_S0_xd)
        /*002c*/ 	.word	0x00000000


	//----- nvinfo : EIATTR_REGCOUNT
	.align		4
.L_7:
        /*0030*/ 	.byte	0x04, 0x2f
        /*0032*/ 	.short	(.L_9 - .L_8)
	.align		4
.L_8:
        /*0034*/ 	.word	index@(_Z11PDH_kernel2PyPdS0_S0_xdii)
        /*0038*/ 	.word	0x00000026


	//----- nvinfo : EIATTR_FRAME_SIZE
	.align		4
.L_9:
        /*003c*/ 	.byte	0x04, 0x11
        /*003e*/ 	.short	(.L_11 - .L_10)
	.align		4
.L_10:
        /*0040*/ 	.word	index@($__internal_1_$__cuda_sm20_dsqrt_rn_f64_mediumpath_v1)
        /*0044*/ 	.word	0x00000000


	//----- nvinfo : EIATTR_FRAME_SIZE
	.align		4
.L_11:
        /*0048*/ 	.byte	0x04, 0x11
        /*004a*/ 	.short	(.L_13 - .L_12)
	.align		4
.L_12:
        /*004c*/ 	.word	index@($__internal_0_$__cuda_sm20_div_rn_f64_full)
        /*0050*/ 	.word	0x00000000


	//----- nvinfo : EIATTR_FRAME_SIZE
	.align		4
.L_13:
        /*0054*/ 	.byte	0x04, 0x11
        /*0056*/ 	.short	(.L_15 - .L_14)
	.align		4
.L_14:
        /*0058*/ 	.word	index@(_Z11PDH_kernel2PyPdS0_S0_xdii)
        /*005c*/ 	.word	0x00000000


	//----- nvinfo : EIATTR_MIN_STACK_SIZE
	.align		4
.L_15:
        /*0060*/ 	.byte	0x04, 0x12
        /*0062*/ 	.short	(.L_17 - .L_16)
	.align		4
.L_16:
        /*0064*/ 	.word	index@(_Z11PDH_kernel2PyPdS0_S0_xdii)
        /*0068*/ 	.word	0x00000000


	//----- nvinfo : EIATTR_MIN_STACK_SIZE
	.align		4
.L_17:
        /*006c*/ 	.byte	0x04, 0x12
        /*006e*/ 	.short	(.L_19 - .L_18)
	.align		4
.L_18:
        /*0070*/ 	.word	index@(_Z10PDH_kernelPyPdS0_S0_xd)
        /*0074*/ 	.word	0x00000000
.L_19:


//--------------------- .nv.compat                --------------------------
	.section	.nv.compat,"",@"SHT_CUDA_COMPAT_INFO"
	.align	4
        /*0000*/ 	.byte	0x02, 0x09, 0x00, 0x00, 0x02, 0x02, 0x01, 0x00, 0x02, 0x05, 0x05, 0x00, 0x03, 0x07, 0x01, 0x01
        /*0010*/ 	.byte	0x02, 0x03, 0x00, 0x00, 0x02, 0x06, 0x01, 0x00, 0x04, 0x0b, 0x08, 0x00, 0x01, 0x00, 0x00, 0x00
        /*0020*/ 	.byte	0x00, 0x00, 0x00, 0x00


//--------------------- .nv.info._Z11PDH_kernel2PyPdS0_S0_xdii --------------------------
	.section	.nv.info._Z11PDH_kernel2PyPdS0_S0_xdii,"",@"SHT_CUDA_INFO"
	.sectionflags	@""
	.align	4


	//----- nvinfo : EIATTR_CUDA_API_VERSION
	.align		4
        /*0000*/ 	.byte	0x04, 0x37
        /*0002*/ 	.short	(.L_21 - .L_20)
.L_20:
        /*0004*/ 	.word	0x00000082


	//----- nvinfo : EIATTR_KPARAM_INFO
	.align		4
.L_21:
        /*0008*/ 	.byte	0x04, 0x17
        /*000a*/ 	.short	(.L_23 - .L_22)
.L_22:
        /*000c*/ 	.word	0x00000000
        /*0010*/ 	.short	0x0007
        /*0012*/ 	.short	0x0034
        /*0014*/ 	.byte	0x00, 0xf0, 0x11, 0x00


	//----- nvinfo : EIATTR_KPARAM_INFO
	.align		4
.L_23:
        /*0018*/ 	.byte	0x04, 0x17
        /*001a*/ 	.short	(.L_25 - .L_24)
.L_24:
        /*001c*/ 	.word	0x00000000
        /*0020*/ 	.short	0x0006
        /*0022*/ 	.short	0x0030
        /*0024*/ 	.byte	0x00, 0xf0, 0x11, 0x00


	//----- nvinfo : EIATTR_KPARAM_INFO
	.align		4
.L_25:
        /*0028*/ 	.byte	0x04, 0x17
        /*002a*/ 	.short	(.L_27 - .L_26)
.L_26:
        /*002c*/ 	.word	0x00000000
        /*0030*/ 	.short	0x0005
        /*0032*/ 	.short	0x0028
        /*0034*/ 	.byte	0x00, 0xf0, 0x21, 0x00


	//----- nvinfo : EIATTR_KPARAM_INFO
	.align		4
.L_27:
        /*0038*/ 	.byte	0x04, 0x17
        /*003a*/ 	.short	(.L_29 - .L_28)
.L_28:
        /*003c*/ 	.word	0x00000000
        /*0040*/ 	.short	0x0004
        /*0042*/ 	.short	0x0020
        /*0044*/ 	.byte	0x00, 0xf0, 0x21, 0x00


	//----- nvinfo : EIATTR_KPARAM_INFO
	.align		4
.L_29:
        /*0048*/ 	.byte	0x04, 0x17
        /*004a*/ 	.short	(.L_31 - .L_30)
.L_30:
        /*004c*/ 	.word	0x00000000
        /*0050*/ 	.short	0x0003
        /*0052*/ 	.short	0x0018
        /*0054*/ 	.byte	0x00, 0xf5, 0x21, 0x00


	//----- nvinfo : EIATTR_KPARAM_INFO
	.align		4
.L_31:
        /*0058*/ 	.byte	0x04, 0x17
        /*005a*/ 	.short	(.L_33 - .L_32)
.L_32:
        /*005c*/ 	.word	0x00000000
        /*0060*/ 	.short	0x0002
        /*0062*/ 	.short	0x0010
        /*0064*/ 	.byte	0x00, 0xf5, 0x21, 0x00


	//----- nvinfo : EIATTR_KPARAM_INFO
	.align		4
.L_33:
        /*0068*/ 	.byte	0x04, 0x17
        /*006a*/ 	.short	(.L_35 - .L_34)
.L_34:
        /*006c*/ 	.word	0x00000000
        /*0070*/ 	.short	0x0001
        /*0072*/ 	.short	0x0008
        /*0074*/ 	.byte	0x00, 0xf5, 0x21, 0x00


	//----- nvinfo : EIATTR_KPARAM_INFO
	.align		4
.L_35:
        /*0078*/ 	.byte	0x04, 0x17
        /*007a*/ 	.short	(.L_37 - .L_36)
.L_36:
        /*007c*/ 	.word	0x00000000
        /*0080*/ 	.short	0x0000
        /*0082*/ 	.short	0x0000
        /*0084*/ 	.byte	0x00, 0xf5, 0x21, 0x00


	//----- nvinfo : EIATTR_SPARSE_MMA_MASK
	.align		4
.L_37:
        /*0088*/ 	.byte	0x03, 0x50
        /*008a*/ 	.short	0x0000


	//----- nvinfo : EIATTR_MAXREG_COUNT
	.align		4
        /*008c*/ 	.byte	0x03, 0x1b
        /*008e*/ 	.short	0x00ff


	//----- nvinfo : EIATTR_NUM_BARRIERS
	.align		4
        /*0090*/ 	.byte	0x02, 0x4c
        /*0092*/ 	.byte	0x01
	.zero		1


	//----- nvinfo : EIATTR_MERCURY_ISA_VERSION
	.align		4
        /*0094*/ 	.byte	0x03, 0x5f
        /*0096*/ 	.short	0x0101


	//----- nvinfo : EIATTR_VRC_CTA_INIT_COUNT
	.align		4
        /*0098*/ 	.byte	0x02, 0x4a
	.zero		1
	.zero		1


	//----- nvinfo : EIATTR_EXIT_INSTR_OFFSETS
	.align		4
        /*009c*/ 	.byte	0x04, 0x1c
        /*009e*/ 	.short	(.L_39 - .L_38)


	//   ....[0]....
.L_38:
        /*00a0*/ 	.word	0x000000a0


	//   ....[1]....
        /*00a4*/ 	.word	0x00004560


	//----- nvinfo : EIATTR_CRS_STACK_SIZE
	.align		4
.L_39:
        /*00a8*/ 	.byte	0x04, 0x1e
        /*00aa*/ 	.short	(.L_41 - .L_40)
.L_40:
        /*00ac*/ 	.word	0x00000000


	//----- nvinfo : EIATTR_CBANK_PARAM_SIZE
	.align		4
.L_41:
        /*00b0*/ 	.byte	0x03, 0x19
        /*00b2*/ 	.short	0x0038


	//----- nvinfo : EIATTR_PARAM_CBANK
	.align		4
        /*00b4*/ 	.byte	0x04, 0x0a
        /*00b6*/ 	.short	(.L_43 - .L_42)
	.align		4
.L_42:
        /*00b8*/ 	.word	index@(.nv.constant0._Z11PDH_kernel2PyPdS0_S0_xdii)
        /*00bc*/ 	.short	0x0380
        /*00be*/ 	.short	0x0038


	//----- nvinfo : EIATTR_SW_WAR
	.align		4
.L_43:
        /*00c0*/ 	.byte	0x04, 0x36
        /*00c2*/ 	.short	(.L_45 - .L_44)
.L_44:
        /*00c4*/ 	.word	0x00000008
.L_45:


//--------------------- .nv.info._Z10PDH_kernelPyPdS0_S0_xd --------------------------
	.section	.nv.info._Z10PDH_kernelPyPdS0_S0_xd,"",@"SHT_CUDA_INFO"
	.sectionflags	@""
	.align	4


	//----- nvinfo : EIATTR_CUDA_API_VERSION
	.align		4
        /*0000*/ 	.byte	0x04, 0x37
        /*0002*/ 	.short	(.L_47 - .L_46)
.L_46:
        /*0004*/ 	.word	0x00000082


	//----- nvinfo : EIATTR_KPARAM_INFO
	.align		4
.L_47:
        /*0008*/ 	.byte	0x04, 0x17
        /*000a*/ 	.short	(.L_49 - .L_48)
.L_48:
        /*000c*/ 	.word	0x00000000
        /*0010*/ 	.short	0x0005
        /*0012*/ 	.short	0x0028
        /*0014*/ 	.byte	0x00, 0xf0, 0x21, 0x00


	//----- nvinfo : EIATTR_KPARAM_INFO
	.align		4
.L_49:
        /*0018*/ 	.byte	0x04, 0x17
        /*001a*/ 	.short	(.L_51 - .L_50)
.L_50:
        /*001c*/ 	.word	0x00000000
        /*0020*/ 	.short	0x0004
        /*0022*/ 	.short	0x0020
        /*0024*/ 	.byte	0x00, 0xf0, 0x21, 0x00


	//----- nvinfo : EIATTR_KPARAM_INFO
	.align		4
.L_51:
        /*0028*/ 	.byte	0x04, 0x17
        /*002a*/ 	.short	(.L_53 - .L_52)
.L_52:
        /*002c*/ 	.word	0x00000000
        /*0030*/ 	.short	0x0003
        /*0032*/ 	.short	0x0018
        /*0034*/ 	.byte	0x00, 0xf5, 0x21, 0x00


	//----- nvinfo : EIATTR_KPARAM_INFO
	.align		4
.L_53:
        /*0038*/ 	.byte	0x04, 0x17
        /*003a*/ 	.short	(.L_55 - .L_54)
.L_54:
        /*003c*/ 	.word	0x00000000
        /*0040*/ 	.short	0x0002
        /*0042*/ 	.short	0x0010
        /*0044*/ 	.byte	0x00, 0xf5, 0x21, 0x00


	//----- nvinfo : EIATTR_KPARAM_INFO
	.align		4
.L_55:
        /*0048*/ 	.byte	0x04, 0x17
        /*004a*/ 	.short	(.L_57 - .L_56)
.L_56:
        /*004c*/ 	.word	0x00000000
        /*0050*/ 	.short	0x0001
        /*0052*/ 	.short	0x0008
        /*0054*/ 	.byte	0x00, 0xf5, 0x21, 0x00


	//----- nvinfo : EIATTR_KPARAM_INFO
	.align		4
.L_57:
        /*0058*/ 	.byte	0x04, 0x17
        /*005a*/ 	.short	(.L_59 - .L_58)
.L_58:
        /*005c*/ 	.word	0x00000000
        /*0060*/ 	.short	0x0000
        /*0062*/ 	.short	0x0000
        /*0064*/ 	.byte	0x00, 0xf5, 0x21, 0x00


	//----- nvinfo : EIATTR_SPARSE_MMA_MASK
	.align		4
.L_59:
        /*0068*/ 	.byte	0x03, 0x50
        /*006a*/ 	.short	0x0000


	//----- nvinfo : EIATTR_MAXREG_COUNT
	.align		4
        /*006c*/ 	.byte	0x03, 0x1b
        /*006e*/ 	.short	0x00ff


	//----- nvinfo : EIATTR_MERCURY_ISA_VERSION
	.align		4
        /*0070*/ 	.byte	0x03, 0x5f
        /*0072*/ 	.short	0x0101


	//----- nvinfo : EIATTR_VRC_CTA_INIT_COUNT
	.align		4
        /*0074*/ 	.byte	0x02, 0x4a
	.zero		1
	.zero		1


	//----- nvinfo : EIATTR_EXIT_INSTR_OFFSETS
	.align		4
        /*0078*/ 	.byte	0x04, 0x1c
        /*007a*/ 	.short	(.L_61 - .L_60)


	//   ....[0]....
.L_60:
        /*007c*/ 	.word	0x00000090


	//   ....[1]....
        /*0080*/ 	.word	0x000000e0


	//   ....[2]....
        /*0084*/ 	.word	0x000006c0


	//----- nvinfo : EIATTR_CRS_STACK_SIZE
	.align		4
.L_61:
        /*0088*/ 	.byte	0x04, 0x1e
        /*008a*/ 	.short	(.L_63 - .L_62)
.L_62:
        /*008c*/ 	.word	0x00000000


	//----- nvinfo : EIATTR_CBANK_PARAM_SIZE
	.align		4
.L_63:
        /*0090*/ 	.byte	0x03, 0x19
        /*0092*/ 	.short	0x0030


	//----- nvinfo : EIATTR_PARAM_CBANK
	.align		4
        /*0094*/ 	.byte	0x04, 0x0a
        /*0096*/ 	.short	(.L_65 - .L_64)
	.align		4
.L_64:
        /*0098*/ 	.word	index@(.nv.constant0._Z10PDH_kernelPyPdS0_S0_xd)
        /*009c*/ 	.short	0x0380
        /*009e*/ 	.short	0x0030


	//----- nvinfo : EIATTR_SW_WAR
	.align		4
.L_65:
        /*00a0*/ 	.byte	0x04, 0x36
        /*00a2*/ 	.short	(.L_67 - .L_66)
.L_66:
        /*00a4*/ 	.word	0x00000008
.L_67:


//--------------------- .nv.callgraph             --------------------------
	.section	.nv.callgraph,"",@"SHT_CUDA_CALLGRAPH"
	.align	4
	.sectionentsize	8
	.align		4
        /*0000*/ 	.word	0x00000000
	.align		4
        /*0004*/ 	.word	0xffffffff
	.align		4
        /*0008*/ 	.word	0x00000000
	.align		4
        /*000c*/ 	.word	0xfffffffe
	.align		4
        /*0010*/ 	.word	0x00000000
	.align		4
        /*0014*/ 	.word	0xfffffffd
	.align		4
        /*0018*/ 	.word	0x00000000
	.align		4
        /*001c*/ 	.word	0xfffffffc


//--------------------- .text._Z11PDH_kernel2PyPdS0_S0_xdii --------------------------
	.section	.text._Z11PDH_kernel2PyPdS0_S0_xdii,"ax",@progbits
	.align	128
        .global         _Z11PDH_kernel2PyPdS0_S0_xdii
        .type           _Z11PDH_kernel2PyPdS0_S0_xdii,@function
        .size           _Z11PDH_kernel2PyPdS0_S0_xdii,(.L_x_113 - _Z11PDH_kernel2PyPdS0_S0_xdii)
        .other          _Z11PDH_kernel2PyPdS0_S0_xdii,@"STO_CUDA_ENTRY STV_DEFAULT"
_Z11PDH_kernel2PyPdS0_S0_xdii:
.text._Z11PDH_kernel2PyPdS0_S0_xdii:
[----:B------:R-:W-:Y:S01]  /*0000*/  LDC R1, c[0x0][0x37c] ;  /* 0x0000df00ff017b82 */ /* 0x000fe20000000800 */
[----:B------:R-:W0:Y:S07]  /*0010*/  S2R R2, SR_TID.X ;  /* 0x0000000000027919 */ /* 0x000e2e0000002100 */
[----:B------:R-:W0:Y:S01]  /*0020*/  S2UR UR12, SR_CTAID.X ;  /* 0x00000000000c79c3 */ /* 0x000e220000002500 */
[----:B------:R-:W1:Y:S01]  /*0030*/  LDCU UR4, c[0x0][0x3b4] ;  /* 0x00007680ff0477ac */ /* 0x000e620008000800 */
[----:B------:R-:W2:Y:S01]  /*0040*/  LDCU.64 UR6, c[0x0][0x3a0] ;  /* 0x00007400ff0677ac */ /* 0x000ea20008000a00 */
[----:B0-----:R-:W-:-:S04]  /*0050*/  IMAD R0, R2, UR12, RZ ;  /* 0x0000000c02007c24 */ /* 0x001fc8000f8e02ff */
[----:B-1----:R-:W-:-:S05]  /*0060*/  IMAD R0, R0, UR4, RZ ;  /* 0x0000000400007c24 */ /* 0x002fca000f8e02ff */
[----:B--2---:R-:W-:Y:S02]  /*0070*/  ISETP.GT.U32.AND P0, PT, R0, UR6, PT ;  /* 0x0000000600007c0c */ /* 0x004fe4000bf04070 */
[----:B------:R-:W-:-:S04]  /*0080*/  SHF.R.S32.HI R3, RZ, 0x1f, R0 ;  /* 0x0000001fff037819 */ /* 0x000fc80000011400 */
[----:B------:R-:W-:-:S13]  /*0090*/  ISETP.GT.AND.EX P0, PT, R3, UR7, PT, P0 ;  /* 0x0000000703007c0c */ /* 0x000fda000bf04300 */
[----:B------:R-:W-:Y:S05]  /*00a0*/  @P0 EXIT ;  /* 0x000000000000094d */ /* 0x000fea0003800000 */
[----:B------:R-:W0:Y:S01]  /*00b0*/  LDCU.64 UR4, c[0x0][0x388] ;  /* 0x00007100ff0477ac */ /* 0x000e220008000a00 */
[C---:B------:R-:W-:Y:S01]  /*00c0*/  IMAD.SHL.U32 R14, R0.reuse, 0x8, RZ ;  /* 0x00000008000e7824 */ /* 0x040fe200078e00ff */
[----:B------:R-:W-:Y:S01]  /*00d0*/  SHF.L.U64.HI R0, R0, 0x3, R3 ;  /* 0x0000000300007819 */ /* 0x000fe20000010203 */
[----:B------:R-:W1:Y:S01]  /*00e0*/  LDCU.128 UR16, c[0x0][0x390] ;  /* 0x00007200ff1077ac */ /* 0x000e620008000c00 */
[----:B------:R-:W2:Y:S02]  /*00f0*/  LDCU.64 UR10, c[0x0][0x358] ;  /* 0x00006b00ff0a77ac */ /* 0x000ea40008000a00 */
[C---:B0-----:R-:W-:Y:S02]  /*0100*/  IADD3 R10, P0, PT, R14.reuse, UR4, RZ ;  /* 0x000000040e0a7c10 */ /* 0x041fe4000ff1e0ff */
[C---:B-1----:R-:W-:Y:S02]  /*0110*/  IADD3 R12, P1, PT, R14.reuse, UR16, RZ ;  /* 0x000000100e0c7c10 */ /* 0x042fe4000ff3e0ff */
[----:B------:R-:W-:-:S02]  /*0120*/  IADD3 R14, P2, PT, R14, UR18, RZ ;  /* 0x000000120e0e7c10 */ /* 0x000fc4000ff5e0ff */
[C---:B------:R-:W-:Y:S01]  /*0130*/  IADD3.X R11, PT, PT, R0.reuse, UR5, RZ, P0, !PT ;  /* 0x00000005000b7c10 */ /* 0x040fe200087fe4ff */
[----:B------:R-:W0:Y:S01]  /*0140*/  LDCU UR5, c[0x0][0x3b0] ;  /* 0x00007600ff0577ac */ /* 0x000e220008000800 */
[C---:B------:R-:W-:Y:S02]  /*0150*/  IADD3.X R13, PT, PT, R0.reuse, UR17, RZ, P1, !PT ;  /* 0x00000011000d7c10 */ /* 0x040fe40008ffe4ff */
[----:B------:R-:W-:Y:S01]  /*0160*/  IADD3.X R15, PT, PT, R0, UR19, RZ, P2, !PT ;  /* 0x00000013000f7c10 */ /* 0x000fe200097fe4ff */
[----:B--2---:R1:W5:Y:S04]  /*0170*/  LDG.E.64 R16, desc[UR10][R10.64] ;  /* 0x0000000a0a107981 */ /* 0x004368000c1e1b00 */
[----:B------:R1:W5:Y:S04]  /*0180*/  LDG.E.64 R18, desc[UR10][R12.64] ;  /* 0x0000000a0c127981 */ /* 0x000368000c1e1b00 */
[----:B------:R1:W5:Y:S01]  /*0190*/  LDG.E.64 R20, desc[UR10][R14.64] ;  /* 0x0000000a0e147981 */ /* 0x000362000c1e1b00 */
[----:B------:R-:W2:Y:S01]  /*01a0*/  LDC R3, c[0x0][0x3ac] ;  /* 0x0000eb00ff037b82 */ /* 0x000ea20000000800 */
[----:B------:R-:W-:Y:S01]  /*01b0*/  UIADD3 UR4, UPT, UPT, UR12, 0x1, URZ ;  /* 0x000000010c047890 */ /* 0x000fe2000fffe0ff */
[----:B------:R-:W-:Y:S01]  /*01c0*/  IMAD.MOV.U32 R0, RZ, RZ, R2 ;  /* 0x000000ffff007224 */ /* 0x000fe200078e0002 */
[----:B------:R-:W3:Y:S02]  /*01d0*/  LDCU UR13, c[0x0][0x3a8] ;  /* 0x00007500ff0d77ac */ /* 0x000ee40008000800 */
[----:B0-----:R-:W-:-:S09]  /*01e0*/  UISETP.GE.AND UP0, UPT, UR4, UR5, UPT ;  /* 0x000000050400728c */ /* 0x001fd2000bf06270 */
[----:B-1----:R-:W-:Y:S05]  /*01f0*/  BRA.U UP0, `(.L_x_0) ;  /* 0x0000002100607547 */ /* 0x002fea000b800000 */
[----:B------:R-:W-:-:S05]  /*0200*/  UMOV UR5, UR4 ;  /* 0x0000000400057c82 */ /* 0x000fca0008000000 */
.L_x_39:
[----:B0-----:R-:W0:Y:S01]  /*0210*/  LDCU.64 UR8, c[0x0][0x3b0] ;  /* 0x00007600ff0877ac */ /* 0x001e220008000a00 */
[----:B-12---:R-:W1:Y:S01]  /*0220*/  LDC.64 R8, c[0x0][0x390] ;  /* 0x0000e400ff087b82 */ /* 0x006e620000000a00 */
[----:B------:R-:W4:Y:S07]  /*0230*/  LDCU.64 UR6, c[0x0][0x3a0] ;  /* 0x00007400ff0677ac */ /* 0x000f2e0008000a00 */
[----:B------:R-:W3:Y:S01]  /*0240*/  LDC.64 R22, c[0x0][0x398] ;  /* 0x0000e600ff167b82 */ /* 0x000ee20000000a00 */
[----:B0-----:R-:W-:-:S04]  /*0250*/  IMAD.U32 R7, RZ, RZ, UR9 ;  /* 0x00000009ff077e24 */ /* 0x001fc8000f8e00ff */
[----:B------:R-:W-:-:S05]  /*0260*/  IMAD R2, R7, UR5, R0 ;  /* 0x0000000507027c24 */ /* 0x000fca000f8e0200 */
[----:B----4-:R-:W-:Y:S02]  /*0270*/  ISETP.GE.U32.AND P0, PT, R2, UR6, PT ;  /* 0x0000000602007c0c */ /* 0x010fe4000bf06070 */
[----:B------:R-:W-:-:S04]  /*0280*/  SHF.R.S32.HI R25, RZ, 0x1f, R2 ;  /* 0x0000001fff197819 */ /* 0x000fc80000011402 */
[----:B------:R-:W-:-:S13]  /*0290*/  ISETP.GE.AND.EX P0, PT, R25, UR7, PT, P0 ;  /* 0x0000000719007c0c */ /* 0x000fda000bf06300 */
[----:B------:R-:W0:Y:S01]  /*02a0*/  @!P0 LDC.64 R4, c[0x0][0x388] ;  /* 0x0000e200ff048b82 */ /* 0x000e220000000a00 */
[C---:B------:R-:W-:Y:S01]  /*02b0*/  @!P0 IMAD.SHL.U32 R27, R2.reuse, 0x8, RZ ;  /* 0x00000008021b8824 */ /* 0x040fe200078e00ff */
[----:B------:R-:W-:-:S04]  /*02c0*/  @!P0 SHF.L.U64.HI R2, R2, 0x3, R25 ;  /* 0x0000000302028819 */ /* 0x000fc80000010219 */
[C---:B---3--:R-:W-:Y:S02]  /*02d0*/  @!P0 IADD3 R26, P3, PT, R27.reuse, R22, RZ ;  /* 0x000000161b1a8210 */ /* 0x048fe40007f7e0ff */
[C---:B0-----:R-:W-:Y:S02]  /*02e0*/  @!P0 IADD3 R24, P1, PT, R27.reuse, R4, RZ ;  /* 0x000000041b188210 */ /* 0x041fe40007f3e0ff */
[----:B-1----:R-:W-:Y:S01]  /*02f0*/  @!P0 IADD3 R4, P2, PT, R27, R8, RZ ;  /* 0x000000081b048210 */ /* 0x002fe20007f5e0ff */
[C---:B------:R-:W-:Y:S01]  /*0300*/  @!P0 IMAD.X R27, R2.reuse, 0x1, R23, P3 ;  /* 0x00000001021b8824 */ /* 0x040fe200018e0617 */
[----:B------:R-:W-:-:S03]  /*0310*/  @!P0 IADD3.X R25, PT, PT, R2, R5, RZ, P1, !PT ;  /* 0x0000000502198210 */ /* 0x000fc60000ffe4ff */
[----:B------:R-:W-:Y:S01]  /*0320*/  @!P0 IMAD.X R5, R2, 0x1, R9, P2 ;  /* 0x0000000102058824 */ /* 0x000fe200010e0609 */
[----:B------:R-:W3:Y:S04]  /*0330*/  @!P0 LDG.E.64 R22, desc[UR10][R26.64] ;  /* 0x0000000a1a168981 */ /* 0x000ee8000c1e1b00 */
[----:B------:R-:W4:Y:S04]  /*0340*/  @!P0 LDG.E.64 R8, desc[UR10][R24.64] ;  /* 0x0000000a18088981 */ /* 0x000f28000c1e1b00 */
[----:B------:R-:W2:Y:S01]  /*0350*/  @!P0 LDG.E.64 R4, desc[UR10][R4.64] ;  /* 0x0000000a04048981 */ /* 0x000ea2000c1e1b00 */
[----:B------:R-:W0:Y:S01]  /*0360*/  S2UR UR6, SR_CgaCtaId ;  /* 0x00000000000679c3 */ /* 0x000e220000008800 */
[----:B------:R-:W-:Y:S01]  /*0370*/  UMOV UR4, 0x400 ;  /* 0x0000040000047882 */ /* 0x000fe20000000000 */
[----:B------:R-:W-:Y:S01]  /*0380*/  UMOV UR7, UR5 ;  /* 0x0000000500077c82 */ /* 0x000fe20008000000 */
[----:B------:R-:W-:-:S04]  /*0390*/  UIADD3 UR5, UPT, UPT, UR5, 0x1, URZ ;  /* 0x0000000105057890 */ /* 0x000fc8000fffe0ff */
[----:B------:R-:W-:Y:S02]  /*03a0*/  UISETP.NE.AND UP1, UPT, UR5, UR8, UPT ;  /* 0x000000080500728c */ /* 0x000fe4000bf25270 */
[----:B0-----:R-:W-:-:S06]  /*03b0*/  ULEA UR4, UR6, UR4, 0x18 ;  /* 0x0000000406047291 */ /* 0x001fcc000f8ec0ff */
[----:B------:R-:W-:Y:S02]  /*03c0*/  LEA R29, R0, UR4, 0x3 ;  /* 0x00000004001d7c11 */ /* 0x000fe4000f8e18ff */
[----:B------:R-:W-:-:S03]  /*03d0*/  @P0 CS2R R22, SRZ ;  /* 0x0000000000160805 */ /* 0x000fc6000001ff00 */
[----:B----4-:R0:W-:Y:S04]  /*03e0*/  @!P0 STS.64 [R29], R8 ;  /* 0x000000081d008388 */ /* 0x0101e80000000a00 */
[----:B--2---:R0:W-:Y:S04]  /*03f0*/  @!P0 STS.64 [R29+0x200], R4 ;  /* 0x000200041d008388 */ /* 0x0041e80000000a00 */
[----:B------:R0:W-:Y:S04]  /*0400*/  @P0 STS.64 [R29], RZ ;  /* 0x000000ff1d000388 */ /* 0x0001e80000000a00 */
[----:B------:R0:W-:Y:S01]  /*0410*/  @P0 STS.64 [R29+0x200], RZ ;  /* 0x000200ff1d000388 */ /* 0x0001e20000000a00 */
[----:B------:R-:W-:-:S03]  /*0420*/  ISETP.GE.AND P0, PT, R7, 0x1, PT ;  /* 0x000000010700780c */ /* 0x000fc60003f06270 */
[----:B---3--:R0:W-:Y:S01]  /*0430*/  STS.64 [R29+0x400], R22 ;  /* 0x000400161d007388 */ /* 0x0081e20000000a00 */
[----:B------:R-:W-:Y:S09]  /*0440*/  BAR.SYNC.DEFER_BLOCKING 0x0 ;  /* 0x0000000000007b1d */ /* 0x000ff20000010000 */
[----:B------:R-:W-:Y:S05]  /*0450*/  @!P0 BRA `(.L_x_1) ;  /* 0x0000001c00c48947 */ /* 0x000fea0003800000 */
[----:B------:R-:W-:Y:S01]  /*0460*/  ISETP.GE.U32.AND P0, PT, R7, 0x4, PT ;  /* 0x000000040700780c */ /* 0x000fe20003f06070 */
[----:B------:R-:W-:-:S12]  /*0470*/  IMAD.MOV.U32 R6, RZ, RZ, RZ ;  /* 0x000000ffff067224 */ /* 0x000fd800078e00ff */
[----:B------:R-:W-:Y:S05]  /*0480*/  @!P0 BRA `(.L_x_2) ;  /* 0x0000001000448947 */ /* 0x000fea0003800000 */
[----:B------:R-:W1:Y:S01]  /*0490*/  LDCU UR14, c[0x0][0x3ac] ;  /* 0x00007580ff0e77ac */ /* 0x000e620008000800 */
[----:B------:R-:W2:Y:S01]  /*04a0*/  LDCU UR15, c[0x0][0x3b4] ;  /* 0x00007680ff0f77ac */ /* 0x000ea20008000800 */
[----:B------:R-:W3:Y:S01]  /*04b0*/  LDCU.64 UR16, c[0x0][0x3a0] ;  /* 0x00007400ff1077ac */ /* 0x000ee20008000a00 */
[----:B------:R-:W-:-:S05]  /*04c0*/  UMOV UR4, URZ ;  /* 0x000000ff00047c82 */ /* 0x000fca0008000000 */
.L_x_23:
[----:B------:R-:W4:Y:S01]  /*04d0*/  S2UR UR9, SR_CgaCtaId ;  /* 0x00000000000979c3 */ /* 0x000f220000008800 */
[----:B--2---:R-:W-:Y:S01]  /*04e0*/  UIMAD UR6, UR7, UR15, UR4 ;  /* 0x0000000f070672a4 */ /* 0x004fe2000f8e0204 */
[----:B------:R-:W-:-:S03]  /*04f0*/  UMOV UR8, 0x400 ;  /* 0x0000040000087882 */ /* 0x000fc60000000000 */
[----:B---3--:R-:W-:-:S04]  /*0500*/  UISETP.GE.U32.AND UP0, UPT, UR6, UR16, UPT ;  /* 0x000000100600728c */ /* 0x008fc8000bf06070 */
[----:B------:R-:W-:Y:S02]  /*0510*/  UISETP.GE.AND.EX UP0, UPT, URZ, UR17, UPT, UP0 ;  /* 0x00000011ff00728c */ /* 0x000fe4000bf06300 */
[----:B----4-:R-:W-:-:S04]  /*0520*/  ULEA UR8, UR9, UR8, 0x18 ;  /* 0x0000000809087291 */ /* 0x010fc8000f8ec0ff */
[----:B------:R-:W-:-:S03]  /*0530*/  ULEA UR8, UR4, UR8, 0x3 ;  /* 0x0000000804087291 */ /* 0x000fc6000f8e18ff */
[----:B------:R-:W-:Y:S09]  /*0540*/  BRA.U UP0, `(.L_x_3) ;  /* 0x0000000100f47547 */ /* 0x000ff2000b800000 */
[----:B------:R-:W2:Y:S01]  /*0550*/  LDS.64 R6, [UR8+0x200] ;  /* 0x00020008ff067984 */ /* 0x000ea20008000a00 */
[----:B------:R-:W-:Y:S03]  /*0560*/  BSSY.RECONVERGENT B1, `(.L_x_4) ;  /* 0x000001e000017945 */ /* 0x000fe60003800200 */
[----:B0-----:R-:W0:Y:S04]  /*0570*/  LDS.64 R4, [UR8] ;  /* 0x00000008ff047984 */ /* 0x001e280008000a00 */
[----:B------:R-:W3:Y:S01]  /*0580*/  LDS.64 R8, [UR8+0x400] ;  /* 0x00040008ff087984 */ /* 0x000ee20008000a00 */
[----:B--2--5:R-:W-:Y:S02]  /*0590*/  DADD R6, R18, -R6 ;  /* 0x0000000012067229 */ /* 0x024fe40000000806 */
[----:B0-----:R-:W-:-:S06]  /*05a0*/  DADD R4, R16, -R4 ;  /* 0x0000000010047229 */ /* 0x001fcc0000000804 */
[----:B------:R-:W-:Y:S02]  /*05b0*/  DMUL R6, R6, R6 ;  /* 0x0000000606067228 */ /* 0x000fe40000000000 */
[----:B---3--:R-:W-:-:S06]  /*05c0*/  DADD R8, R20, -R8 ;  /* 0x0000000014087229 */ /* 0x008fcc0000000808 */
[----:B------:R-:W-:-:S08]  /*05d0*/  DFMA R6, R4, R4, R6 ;  /* 0x000000040406722b */ /* 0x000fd00000000006 */
[----:B------:R-:W-:Y:S01]  /*05e0*/  DFMA R24, R8, R8, R6 ;  /* 0x000000080818722b */ /* 0x000fe20000000006 */
[----:B------:R-:W-:Y:S01]  /*05f0*/  MOV R6, 0x0 ;  /* 0x0000000000067802 */ /* 0x000fe20000000f00 */
[----:B------:R-:W-:-:S04]  /*0600*/  IMAD.MOV.U32 R7, RZ, RZ, 0x3fd80000 ;  /* 0x3fd80000ff077424 */ /* 0x000fc800078e00ff */
[----:B------:R-:W0:Y:S04]  /*0610*/  MUFU.RSQ64H R27, R25 ;  /* 0x00000019001b7308 */ /* 0x000e280000001c00 */
[----:B------:R-:W-:-:S05]  /*0620*/  VIADD R26, R25, 0xfcb00000 ;  /* 0xfcb00000191a7836 */ /* 0x000fca0000000000 */
[----:B------:R-:W-:Y:S01]  /*0630*/  ISETP.GE.U32.AND P0, PT, R26, 0x7ca00000, PT ;  /* 0x7ca000001a00780c */ /* 0x000fe20003f06070 */
[----:B0-----:R-:W-:-:S08]  /*0640*/  DMUL R4, R26, R26 ;  /* 0x0000001a1a047228 */ /* 0x001fd00000000000 */
[----:B------:R-:W-:-:S08]  /*0650*/  DFMA R4, R24, -R4, 1 ;  /* 0x3ff000001804742b */ /* 0x000fd00000000804 */
[----:B------:R-:W-:Y:S02]  /*0660*/  DFMA R6, R4, R6, 0.5 ;  /* 0x3fe000000406742b */ /* 0x000fe40000000006 */
[----:B------:R-:W-:-:S08]  /*0670*/  DMUL R4, R26, R4 ;  /* 0x000000041a047228 */ /* 0x000fd00000000000 */
[----:B------:R-:W-:-:S08]  /*0680*/  DFMA R28, R6, R4, R26 ;  /* 0x00000004061c722b */ /* 0x000fd0000000001a */
[----:B------:R-:W-:Y:S02]  /*0690*/  DMUL R4, R24, R28 ;  /* 0x0000001c18047228 */ /* 0x000fe40000000000 */
[----:B------:R-:W-:Y:S02]  /*06a0*/  VIADD R9, R29, 0xfff00000 ;  /* 0xfff000001d097836 */ /* 0x000fe40000000000 */
[----:B------:R-:W-:-:S04]  /*06b0*/  IMAD.MOV.U32 R8, RZ, RZ, R28 ;  /* 0x000000ffff087224 */ /* 0x000fc800078e001c */
[----:B------:R-:W-:-:S08]  /*06c0*/  DFMA R22, R4, -R4, R24 ;  /* 0x800000040416722b */ /* 0x000fd00000000018 */
[----:B------:R-:W-:Y:S01]  /*06d0*/  DFMA R6, R22, R8, R4 ;  /* 0x000000081606722b */ /* 0x000fe20000000004 */
[----:B------:R-:W-:Y:S10]  /*06e0*/  @!P0 BRA `(.L_x_5) ;  /* 0x0000000000148947 */ /* 0x000ff40003800000 */
[----:B------:R-:W-:Y:S01]  /*06f0*/  IMAD.MOV.U32 R8, RZ, RZ, R28 ;  /* 0x000000ffff087224 */ /* 0x000fe200078e001c */
[----:B------:R-:W-:-:S07]  /*0700*/  MOV R2, 0x720 ;  /* 0x0000072000027802 */ /* 0x000fce0000000f00 */
[----:B-1----:R-:W-:Y:S05]  /*0710*/  CALL.REL.NOINC `($__internal_1_$__cuda_sm20_dsqrt_rn_f64_mediumpath_v1) ;  /* 0x0000004400107944 */ /* 0x002fea0003c00000 */
[----:B------:R-:W-:Y:S01]  /*0720*/  MOV R6, R24 ;  /* 0x0000001800067202 */ /* 0x000fe20000000f00 */
[----:B------:R-:W-:-:S07]  /*0730*/  IMAD.MOV.U32 R7, RZ, RZ, R25 ;  /* 0x000000ffff077224 */ /* 0x000fce00078e0019 */
.L_x_5:
[----:B-1----:R-:W-:Y:S05]  /*0740*/  BSYNC.RECONVERGENT B1 ;  /* 0x0000000000017941 */ /* 0x002fea0003800200 */
.L_x_4:
[----:B------:R-:W0:Y:S01]  /*0750*/  LDC.64 R22, c[0x0][0x3a8] ;  /* 0x0000ea00ff167b82 */ /* 0x000e220000000a00 */
[----:B------:R-:W0:Y:S01]  /*0760*/  MUFU.RCP64H R5, UR14 ;  /* 0x0000000e00057d08 */ /* 0x000e220008001800 */
[----:B------:R-:W-:Y:S01]  /*0770*/  IMAD.MOV.U32 R4, RZ, RZ, 0x1 ;  /* 0x00000001ff047424 */ /* 0x000fe200078e00ff */
[----:B------:R-:W-:Y:S01]  /*0780*/  FSETP.GEU.AND P1, PT, |R7|, 6.5827683646048100446e-37, PT ;  /* 0x036000000700780b */ /* 0x000fe20003f2e200 */
[----:B------:R-:W-:Y:S04]  /*0790*/  BSSY.RECONVERGENT B1, `(.L_x_6) ;  /* 0x0000012000017945 */ /* 0x000fe80003800200 */
[----:B0-----:R-:W-:-:S08]  /*07a0*/  DFMA R8, R4, -R22, 1 ;  /* 0x3ff000000408742b */ /* 0x001fd00000000816 */
[----:B------:R-:W-:-:S08]  /*07b0*/  DFMA R8, R8, R8, R8 ;  /* 0x000000080808722b */ /* 0x000fd00000000008 */
[----:B------:R-:W-:-:S08]  /*07c0*/  DFMA R8, R4, R8, R4 ;  /* 0x000000080408722b */ /* 0x000fd00000000004 */
[----:B------:R-:W-:-:S08]  /*07d0*/  DFMA R4, R8, -R22, 1 ;  /* 0x3ff000000804742b */ /* 0x000fd00000000816 */
[----:B------:R-:W-:-:S08]  /*07e0*/  DFMA R4, R8, R4, R8 ;  /* 0x000000040804722b */ /* 0x000fd00000000008 */
[----:B------:R-:W-:-:S08]  /*07f0*/  DMUL R8, R4, R6 ;  /* 0x0000000604087228 */ /* 0x000fd00000000000 */
[----:B------:R-:W-:-:S08]  /*0800*/  DFMA R22, R8, -R22, R6 ;  /* 0x800000160816722b */ /* 0x000fd00000000006 */
[----:B------:R-:W-:-:S10]  /*0810*/  DFMA R4, R4, R22, R8 ;  /* 0x000000160404722b */ /* 0x000fd40000000008 */
[----:B------:R-:W-:-:S05]  /*0820*/  FFMA R2, RZ, UR14, R5 ;  /* 0x0000000eff027c23 */ /* 0x000fca0008000005 */
[----:B------:R-:W-:-:S13]  /*0830*/  FSETP.GT.AND P0, PT, |R2|, 1.469367938527859385e-39, PT ;  /* 0x001000000200780b */ /* 0x000fda0003f04200 */
[----:B------:R-:W-:Y:S05]  /*0840*/  @P0 BRA P1, `(.L_x_7) ;  /* 0x0000000000180947 */ /* 0x000fea0000800000 */
[----:B------:R-:W-:Y:S01]  /*0850*/  IMAD.MOV.U32 R26, RZ, RZ, R6 ;  /* 0x000000ffff1a7224 */ /* 0x000fe200078e0006 */
[----:B------:R-:W-:Y:S01]  /*0860*/  MOV R2, 0x890 ;  /* 0x0000089000027802 */ /* 0x000fe20000000f00 */
[----:B------:R-:W-:-:S07]  /*0870*/  IMAD.MOV.U32 R27, RZ, RZ, R7 ;  /* 0x000000ffff1b7224 */ /* 0x000fce00078e0007 */
[----:B------:R-:W-:Y:S05]  /*0880*/  CALL.REL.NOINC `($__internal_0_$__cuda_sm20_div_rn_f64_full) ;  /* 0x0000003c00387944 */ /* 0x000fea0003c00000 */
[----:B------:R-:W-:Y:S01]  /*0890*/  MOV R4, R8 ;  /* 0x0000000800047202 */ /* 0x000fe20000000f00 */
[----:B------:R-:W-:-:S07]  /*08a0*/  IMAD.MOV.U32 R5, RZ, RZ, R9 ;  /* 0x000000ffff057224 */ /* 0x000fce00078e0009 */
.L_x_7:
[----:B------:R-:W-:Y:S05]  /*08b0*/  BSYNC.RECONVERGENT B1 ;  /* 0x0000000000017941 */ /* 0x000fea0003800200 */
.L_x_6:
[----:B------:R-:W0:Y:S01]  /*08c0*/  LDC.64 R6, c[0x0][0x380] ;  /* 0x0000e000ff067b82 */ /* 0x000e220000000a00 */
[----:B------:R-:W0:Y:S01]  /*08d0*/  F2I.F64.TRUNC R5, R4 ;  /* 0x0000000400057311 */ /* 0x000e22000030d100 */
[----:B------:R-:W-:Y:S02]  /*08e0*/  IMAD.MOV.U32 R8, RZ, RZ, 0x1 ;  /* 0x00000001ff087424 */ /* 0x000fe400078e00ff */
[----:B------:R-:W-:Y:S02]  /*08f0*/  IMAD.MOV.U32 R9, RZ, RZ, 0x0 ;  /* 0x00000000ff097424 */ /* 0x000fe400078e00ff */
[----:B0-----:R-:W-:-:S05]  /*0900*/  IMAD.WIDE R6, R5, 0x8, R6 ;  /* 0x0000000805067825 */ /* 0x001fca00078e0206 */
[----:B------:R2:W-:Y:S02]  /*0910*/  REDG.E.ADD.64.STRONG.GPU desc[UR10][R6.64], R8 ;  /* 0x000000080600798e */ /* 0x0005e4000c12e50a */
.L_x_3:
[----:B------:R-:W-:-:S04]  /*0920*/  UIADD3 UR9, UPT, UPT, UR6, 0x1, URZ ;  /* 0x0000000106097890 */ /* 0x000fc8000fffe0ff */
[----:B------:R-:W-:-:S04]  /*0930*/  UISETP.GE.U32.AND UP0, UPT, UR9, UR16, UPT ;  /* 0x000000100900728c */ /* 0x000fc8000bf06070 */
[----:B------:R-:W-:-:S09]  /*0940*/  UISETP.GE.AND.EX UP0, UPT, URZ, UR17, UPT, UP0 ;  /* 0x00000011ff00728c */ /* 0x000fd2000bf06300 */
[----:B------:R-:W-:Y:S05]  /*0950*/  BRA.U UP0, `(.L_x_8) ;  /* 0x0000000100f47547 */ /* 0x000fea000b800000 */
[----:B--2---:R-:W2:Y:S01]  /*0960*/  LDS.64 R6, [UR8+0x208] ;  /* 0x00020808ff067984 */ /* 0x004ea20008000a00 */
[----:B------:R-:W-:Y:S03]  /*0970*/  BSSY.RECONVERGENT B1, `(.L_x_9) ;  /* 0x000001e000017945 */ /* 0x000fe60003800200 */
[----:B0-----:R-:W0:Y:S04]  /*0980*/  LDS.64 R4, [UR8+0x8] ;  /* 0x00000808ff047984 */ /* 0x001e280008000a00 */
        /* <DEDUP_REMOVED lines=28> */
.L_x_10:
[----:B-1----:R-:W-:Y:S05]  /*0b50*/  BSYNC.RECONVERGENT B1 ;  /* 0x0000000000017941 */ /* 0x002fea0003800200 */
.L_x_9:
        /* <DEDUP_REMOVED lines=22> */
.L_x_12:
[----:B------:R-:W-:Y:S05]  /*0cc0*/  BSYNC.RECONVERGENT B1 ;  /* 0x0000000000017941 */ /* 0x000fea0003800200 */
.L_x_11:
[----:B------:R-:W0:Y:S01]  /*0cd0*/  LDC.64 R6, c[0x0][0x380] ;  /* 0x0000e000ff067b82 */ /* 0x000e220000000a00 */
[----:B------:R-:W0:Y:S01]  /*0ce0*/  F2I.F64.TRUNC R5, R4 ;  /* 0x0000000400057311 */ /* 0x000e22000030d100 */
[----:B------:R-:W-:Y:S02]  /*0cf0*/  IMAD.MOV.U32 R8, RZ, RZ, 0x1 ;  /* 0x00000001ff087424 */ /* 0x000fe400078e00ff */
[----:B------:R-:W-:Y:S02]  /*0d00*/  IMAD.MOV.U32 R9, RZ, RZ, 0x0 ;  /* 0x00000000ff097424 */ /* 0x000fe400078e00ff */
[----:B0-----:R-:W-:-:S05]  /*0d10*/  IMAD.WIDE R6, R5, 0x8, R6 ;  /* 0x0000000805067825 */ /* 0x001fca00078e0206 */
[----:B------:R3:W-:Y:S02]  /*0d20*/  REDG.E.ADD.64.STRONG.GPU desc[UR10][R6.64], R8 ;  /* 0x000000080600798e */ /* 0x0007e4000c12e50a */
.L_x_8:
[----:B------:R-:W-:-:S04]  /*0d30*/  UIADD3 UR9, UPT, UPT, UR6, 0x2, URZ ;  /* 0x0000000206097890 */ /* 0x000fc8000fffe0ff */
[----:B------:R-:W-:-:S04]  /*0d40*/  UISETP.GE.U32.AND UP0, UPT, UR9, UR16, UPT ;  /* 0x000000100900728c */ /* 0x000fc8000bf06070 */
[----:B------:R-:W-:-:S09]  /*0d50*/  UISETP.GE.AND.EX UP0, UPT, URZ, UR17, UPT, UP0 ;  /* 0x00000011ff00728c */ /* 0x000fd2000bf06300 */
[----:B------:R-:W-:Y:S05]  /*0d60*/  BRA.U UP0, `(.L_x_13) ;  /* 0x0000000100f47547 */ /* 0x000fea000b800000 */
[----:B--23--:R-:W2:Y:S01]  /*0d70*/  LDS.64 R6, [UR8+0x210] ;  /* 0x00021008ff067984 */ /* 0x00cea20008000a00 */
        /* <DEDUP_REMOVED lines=30> */
.L_x_15:
[----:B-1----:R-:W-:Y:S05]  /*0f60*/  BSYNC.RECONVERGENT B1 ;  /* 0x0000000000017941 */ /* 0x002fea0003800200 */
.L_x_14:
        /* <DEDUP_REMOVED lines=22> */
.L_x_17:
[----:B------:R-:W-:Y:S05]  /*10d0*/  BSYNC.RECONVERGENT B1 ;  /* 0x0000000000017941 */ /* 0x000fea0003800200 */
.L_x_16:
[----:B------:R-:W0:Y:S01]  /*10e0*/  LDC.64 R6, c[0x0][0x380] ;  /* 0x0000e000ff067b82 */ /* 0x000e220000000a00 */
[----:B------:R-:W0:Y:S01]  /*10f0*/  F2I.F64.TRUNC R5, R4 ;  /* 0x0000000400057311 */ /* 0x000e22000030d100 */
[----:B------:R-:W-:Y:S02]  /*1100*/  IMAD.MOV.U32 R8, RZ, RZ, 0x1 ;  /* 0x00000001ff087424 */ /* 0x000fe400078e00ff */
[----:B------:R-:W-:Y:S02]  /*1110*/  IMAD.MOV.U32 R9, RZ, RZ, 0x0 ;  /* 0x00000000ff097424 */ /* 0x000fe400078e00ff */
[----:B0-----:R-:W-:-:S05]  /*1120*/  IMAD.WIDE R6, R5, 0x8, R6 ;  /* 0x0000000805067825 */ /* 0x001fca00078e0206 */
[----:B------:R4:W-:Y:S02]  /*1130*/  REDG.E.ADD.64.STRONG.GPU desc[UR10][R6.64], R8 ;  /* 0x000000080600798e */ /* 0x0009e4000c12e50a */
.L_x_13:
[----:B------:R-:W-:-:S04]  /*1140*/  UIADD3 UR6, UPT, UPT, UR6, 0x3, URZ ;  /* 0x0000000306067890 */ /* 0x000fc8000fffe0ff */
[----:B------:R-:W-:-:S04]  /*1150*/  UISETP.GE.U32.AND UP0, UPT, UR6, UR16, UPT ;  /* 0x000000100600728c */ /* 0x000fc8000bf06070 */
[----:B------:R-:W-:-:S09]  /*1160*/  UISETP.GE.AND.EX UP0, UPT, URZ, UR17, UPT, UP0 ;  /* 0x00000011ff00728c */ /* 0x000fd2000bf06300 */
[----:B------:R-:W-:Y:S05]  /*1170*/  BRA.U UP0, `(.L_x_18) ;  /* 0x0000000100f47547 */ /* 0x000fea000b800000 */
[----:B--234-:R-:W2:Y:S01]  /*1180*/  LDS.64 R6, [UR8+0x218] ;  /* 0x00021808ff067984 */ /* 0x01cea20008000a00 */
        /* <DEDUP_REMOVED lines=30> */
.L_x_20:
[----:B-1----:R-:W-:Y:S05]  /*1370*/  BSYNC.RECONVERGENT B1 ;  /* 0x0000000000017941 */ /* 0x002fea0003800200 */
.L_x_19:
        /* <DEDUP_REMOVED lines=22> */
.L_x_22:
[----:B------:R-:W-:Y:S05]  /*14e0*/  BSYNC.RECONVERGENT B1 ;  /* 0x0000000000017941 */ /* 0x000fea0003800200 */
.L_x_21:
[----:B------:R-:W0:Y:S01]  /*14f0*/  LDC.64 R6, c[0x0][0x380] ;  /* 0x0000e000ff067b82 */ /* 0x000e220000000a00 */
[----:B------:R-:W0:Y:S01]  /*1500*/  F2I.F64.TRUNC R5, R4 ;  /* 0x0000000400057311 */ /* 0x000e22000030d100 */
[----:B------:R-:W-:Y:S02]  /*1510*/  IMAD.MOV.U32 R8, RZ, RZ, 0x1 ;  /* 0x00000001ff087424 */ /* 0x000fe400078e00ff */
[----:B------:R-:W-:Y:S02]  /*1520*/  IMAD.MOV.U32 R9, RZ, RZ, 0x0 ;  /* 0x00000000ff097424 */ /* 0x000fe400078e00ff */
[----:B0-----:R-:W-:-:S05]  /*1530*/  IMAD.WIDE R6, R5, 0x8, R6 ;  /* 0x0000000805067825 */ /* 0x001fca00078e0206 */
[----:B------:R0:W-:Y:S02]  /*1540*/  REDG.E.ADD.64.STRONG.GPU desc[UR10][R6.64], R8 ;  /* 0x000000080600798e */ /* 0x0001e4000c12e50a */
.L_x_18:
[----:B0-234-:R-:W0:Y:S01]  /*1550*/  LDC R7, c[0x0][0x3b4] ;  /* 0x0000ed00ff077b82 */ /* 0x01de220000000800 */
[----:B------:R-:W-:Y:S01]  /*1560*/  UIADD3 UR4, UPT, UPT, UR4, 0x4, URZ ;  /* 0x0000000404047890 */ /* 0x000fe2000fffe0ff */
[----:B0-----:R-:W-:-:S05]  /*1570*/  LOP3.LUT R6, R7, 0x7ffffffc, RZ, 0xc0, !PT ;  /* 0x7ffffffc07067812 */ /* 0x001fca00078ec0ff */
[----:B------:R-:W-:-:S13]  /*1580*/  ISETP.NE.AND P0, PT, R6, UR4, PT ;  /* 0x0000000406007c0c */ /* 0x000fda000bf05270 */
[----:B------:R-:W-:Y:S05]  /*1590*/  @P0 BRA `(.L_x_23) ;  /* 0xffffffec00cc0947 */ /* 0x000fea000383ffff */
.L_x_2:
[----:B------:R-:W-:-:S13]  /*15a0*/  LOP3.LUT P0, R2, R7, 0x3, RZ, 0xc0, !PT ;  /* 0x0000000307027812 */ /* 0x000fda000780c0ff */
[----:B------:R-:W-:Y:S05]  /*15b0*/  @!P0 BRA `(.L_x_1) ;  /* 0x0000000c006c8947 */ /* 0x000fea0003800000 */
[----:B------:R-:W-:-:S13]  /*15c0*/  ISETP.NE.AND P0, PT, R2, 0x1, PT ;  /* 0x000000010200780c */ /* 0x000fda0003f05270 */
[----:B------:R-:W-:Y:S05]  /*15d0*/  @!P0 BRA `(.L_x_24) ;  /* 0x00000008003c8947 */ /* 0x000fea0003800000 */
[----:B------:R-:W2:Y:S01]  /*15e0*/  LDCU.64 UR8, c[0x0][0x3a0] ;  /* 0x00007400ff0877ac */ /* 0x000ea20008000a00 */
[----:B------:R-:W-:-:S05]  /*15f0*/  IMAD R7, R7, UR7, R6 ;  /* 0x0000000707077c24 */ /* 0x000fca000f8e0206 */
[----:B--2---:R-:W-:-:S04]  /*1600*/  ISETP.GE.U32.AND P0, PT, R7, UR8, PT ;  /* 0x0000000807007c0c */ /* 0x004fc8000bf06070 */
[----:B------:R-:W-:-:S13]  /*1610*/  ISETP.GE.AND.EX P0, PT, RZ, UR9, PT, P0 ;  /* 0x00000009ff007c0c */ /* 0x000fda000bf06300 */
[----:B------:R-:W-:Y:S05]  /*1620*/  @P0 BRA `(.L_x_25) ;  /* 0x0000000400080947 */ /* 0x000fea0003800000 */
[----:B0-----:R-:W0:Y:S01]  /*1630*/  S2R R5, SR_CgaCtaId ;  /* 0x0000000000057919 */ /* 0x001e220000008800 */
[----:B------:R-:W-:Y:S01]  /*1640*/  MOV R2, 0x400 ;  /* 0x0000040000027802 */ /* 0x000fe20000000f00 */
[----:B------:R-:W-:Y:S03]  /*1650*/  BSSY.RECONVERGENT B1, `(.L_x_26) ;  /* 0x0000021000017945 */ /* 0x000fe60003800200 */
[----:B0-----:R-:W-:-:S05]  /*1660*/  LEA R5, R5, R2, 0x18 ;  /* 0x0000000205057211 */ /* 0x001fca00078ec0ff */
[----:B------:R-:W-:-:S05]  /*1670*/  IMAD R2, R6, 0x8, R5 ;  /* 0x0000000806027824 */ /* 0x000fca00078e0205 */
[----:B------:R-:W0:Y:S04]  /*1680*/  LDS.64 R8, [R2+0x200] ;  /* 0x0002000002087984 */ /* 0x000e280000000a00 */
[----:B------:R-:W2:Y:S04]  /*1690*/  LDS.64 R4, [R2] ;  /* 0x0000000002047984 */ /* 0x000ea80000000a00 */
[----:B------:R-:W3:Y:S01]  /*16a0*/  LDS.64 R22, [R2+0x400] ;  /* 0x0004000002167984 */ /* 0x000ee20000000a00 */
[----:B0----5:R-:W-:Y:S02]  /*16b0*/  DADD R8, R18, -R8 ;  /* 0x0000000012087229 */ /* 0x021fe40000000808 */
[----:B--2---:R-:W-:-:S06]  /*16c0*/  DADD R4, R16, -R4 ;  /* 0x0000000010047229 */ /* 0x004fcc0000000804 */
[----:B------:R-:W-:Y:S02]  /*16d0*/  DMUL R8, R8, R8 ;  /* 0x0000000808087228 */ /* 0x000fe40000000000 */
[----:B---3--:R-:W-:-:S06]  /*16e0*/  DADD R22, R20, -R22 ;  /* 0x0000000014167229 */ /* 0x008fcc0000000816 */
[----:B------:R-:W-:-:S08]  /*16f0*/  DFMA R8, R4, R4, R8 ;  /* 0x000000040408722b */ /* 0x000fd00000000008 */
[----:B------:R-:W-:Y:S01]  /*1700*/  DFMA R28, R22, R22, R8 ;  /* 0x00000016161c722b */ /* 0x000fe20000000008 */
[----:B------:R-:W-:Y:S02]  /*1710*/  IMAD.MOV.U32 R8, RZ, RZ, 0x0 ;  /* 0x00000000ff087424 */ /* 0x000fe400078e00ff */
[----:B------:R-:W-:-:S03]  /*1720*/  IMAD.MOV.U32 R9, RZ, RZ, 0x3fd80000 ;  /* 0x3fd80000ff097424 */ /* 0x000fc600078e00ff */
[----:B------:R-:W0:Y:S04]  /*1730*/  MUFU.RSQ64H R27, R29 ;  /* 0x0000001d001b7308 */ /* 0x000e280000001c00 */
[----:B------:R-:W-:-:S04]  /*1740*/  IADD3 R26, PT, PT, R29, -0x3500000, RZ ;  /* 0xfcb000001d1a7810 */ /* 0x000fc80007ffe0ff */
[----:B------:R-:W-:Y:S02]  /*1750*/  ISETP.GE.U32.AND P0, PT, R26, 0x7ca00000, PT ;  /* 0x7ca000001a00780c */ /* 0x000fe40003f06070 */
        /* <DEDUP_REMOVED lines=11> */
[----:B------:R-:W-:Y:S01]  /*1810*/  MOV R8, R30 ;  /* 0x0000001e00087202 */ /* 0x000fe20000000f00 */
[----:B------:R-:W-:Y:S01]  /*1820*/  IMAD.MOV.U32 R24, RZ, RZ, R28 ;  /* 0x000000ffff187224 */ /* 0x000fe200078e001c */
[----:B------:R-:W-:Y:S01]  /*1830*/  MOV R2, 0x1860 ;  /* 0x0000186000027802 */ /* 0x000fe20000000f00 */
[----:B------:R-:W-:-:S07]  /*1840*/  IMAD.MOV.U32 R25, RZ, RZ, R29 ;  /* 0x000000ffff197224 */ /* 0x000fce00078e001d */
[----:B-1----:R-:W-:Y:S05]  /*1850*/  CALL.REL.NOINC `($__internal_1_$__cuda_sm20_dsqrt_rn_f64_mediumpath_v1) ;  /* 0x0000003000c07944 */ /* 0x002fea0003c00000 */
.L_x_27:
[----:B-1----:R-:W-:Y:S05]  /*1860*/  BSYNC.RECONVERGENT B1 ;  /* 0x0000000000017941 */ /* 0x002fea0003800200 */
.L_x_26:
[----:B------:R-:W0:Y:S01]  /*1870*/  LDCU UR4, c[0x0][0x3ac] ;  /* 0x00007580ff0477ac */ /* 0x000e220008000800 */
[----:B------:R-:W1:Y:S01]  /*1880*/  LDC.64 R4, c[0x0][0x3a8] ;  /* 0x0000ea00ff047b82 */ /* 0x000e620000000a00 */
[----:B------:R-:W-:Y:S01]  /*1890*/  IMAD.MOV.U32 R8, RZ, RZ, 0x1 ;  /* 0x00000001ff087424 */ /* 0x000fe200078e00ff */
[----:B------:R-:W-:Y:S01]  /*18a0*/  FSETP.GEU.AND P1, PT, |R25|, 6.5827683646048100446e-37, PT ;  /* 0x036000001900780b */ /* 0x000fe20003f2e200 */
[----:B------:R-:W-:Y:S01]  /*18b0*/  BSSY.RECONVERGENT B1, `(.L_x_28) ;  /* 0x0000013000017945 */ /* 0x000fe20003800200 */
[----:B0-----:R-:W1:Y:S03]  /*18c0*/  MUFU.RCP64H R9, UR4 ;  /* 0x0000000400097d08 */ /* 0x001e660008001800 */
[----:B-1----:R-:W-:-:S08]  /*18d0*/  DFMA R22, R8, -R4, 1 ;  /* 0x3ff000000816742b */ /* 0x002fd00000000804 */
        /* <DEDUP_REMOVED lines=11> */
[----:B------:R-:W-:Y:S02]  /*1990*/  MOV R27, R25 ;  /* 0x00000019001b7202 */ /* 0x000fe40000000f00 */
[----:B------:R-:W-:-:S07]  /*19a0*/  MOV R2, 0x19c0 ;  /* 0x000019c000027802 */ /* 0x000fce0000000f00 */
[----:B------:R-:W-:Y:S05]  /*19b0*/  CALL.REL.NOINC `($__internal_0_$__cuda_sm20_div_rn_f64_full) ;  /* 0x0000002800ec7944 */ /* 0x000fea0003c00000 */
[----:B------:R-:W-:Y:S02]  /*19c0*/  IMAD.MOV.U32 R4, RZ, RZ, R8 ;  /* 0x000000ffff047224 */ /* 0x000fe400078e0008 */
[----:B------:R-:W-:-:S07]  /*19d0*/  IMAD.MOV.U32 R5, RZ, RZ, R9 ;  /* 0x000000ffff057224 */ /* 0x000fce00078e0009 */
.L_x_29:
[----:B------:R-:W-:Y:S05]  /*19e0*/  BSYNC.RECONVERGENT B1 ;  /* 0x0000000000017941 */ /* 0x000fea0003800200 */
.L_x_28:
[----:B------:R-:W0:Y:S01]  /*19f0*/  LDC.64 R8, c[0x0][0x380] ;  /* 0x0000e000ff087b82 */ /* 0x000e220000000a00 */
[----:B------:R-:W0:Y:S01]  /*1a00*/  F2I.F64.TRUNC R5, R4 ;  /* 0x0000000400057311 */ /* 0x000e22000030d100 */
[----:B------:R-:W-:Y:S02]  /*1a10*/  IMAD.MOV.U32 R22, RZ, RZ, 0x1 ;  /* 0x00000001ff167424 */ /* 0x000fe400078e00ff */
[----:B------:R-:W-:Y:S02]  /*1a20*/  IMAD.MOV.U32 R23, RZ, RZ, 0x0 ;  /* 0x00000000ff177424 */ /* 0x000fe400078e00ff */
[----:B0-----:R-:W-:-:S05]  /*1a30*/  IMAD.WIDE R8, R5, 0x8, R8 ;  /* 0x0000000805087825 */ /* 0x001fca00078e0208 */
[----:B------:R2:W-:Y:S02]  /*1a40*/  REDG.E.ADD.64.STRONG.GPU desc[UR10][R8.64], R22 ;  /* 0x000000160800798e */ /* 0x0005e4000c12e50a */
.L_x_25:
[----:B------:R-:W3:Y:S01]  /*1a50*/  LDCU.64 UR8, c[0x0][0x3a0] ;  /* 0x00007400ff0877ac */ /* 0x000ee20008000a00 */
[----:B------:R-:W-:-:S04]  /*1a60*/  IADD3 R7, PT, PT, R7, 0x1, RZ ;  /* 0x0000000107077810 */ /* 0x000fc80007ffe0ff */
[----:B---3--:R-:W-:-:S04]  /*1a70*/  ISETP.GE.U32.AND P0, PT, R7, UR8, PT ;  /* 0x0000000807007c0c */ /* 0x008fc8000bf06070 */
[----:B------:R-:W-:-:S13]  /*1a80*/  ISETP.GE.AND.EX P0, PT, RZ, UR9, PT, P0 ;  /* 0x00000009ff007c0c */ /* 0x000fda000bf06300 */
[----:B------:R-:W-:Y:S05]  /*1a90*/  @P0 BRA `(.L_x_30) ;  /* 0x0000000400080947 */ /* 0x000fea0003800000 */
[----:B0-----:R-:W0:Y:S01]  /*1aa0*/  S2R R5, SR_CgaCtaId ;  /* 0x0000000000057919 */ /* 0x001e220000008800 */
[----:B------:R-:W-:Y:S01]  /*1ab0*/  MOV R2, 0x400 ;  /* 0x0000040000027802 */ /* 0x000fe20000000f00 */
[----:B------:R-:W-:Y:S03]  /*1ac0*/  BSSY.RECONVERGENT B1, `(.L_x_31) ;  /* 0x0000021000017945 */ /* 0x000fe60003800200 */
[----:B0-----:R-:W-:-:S05]  /*1ad0*/  LEA R5, R5, R2, 0x18 ;  /* 0x0000000205057211 */ /* 0x001fca00078ec0ff */
[----:B------:R-:W-:-:S05]  /*1ae0*/  IMAD R2, R6, 0x8, R5 ;  /* 0x0000000806027824 */ /* 0x000fca00078e0205 */
[----:B--2---:R-:W0:Y:S04]  /*1af0*/  LDS.64 R8, [R2+0x208] ;  /* 0x0002080002087984 */ /* 0x004e280000000a00 */
[----:B------:R-:W2:Y:S04]  /*1b00*/  LDS.64 R4, [R2+0x8] ;  /* 0x0000080002047984 */ /* 0x000ea80000000a00 */
        /* <DEDUP_REMOVED lines=18> */
[----:B------:R-:W-:Y:S01]  /*1c30*/  IADD3 R9, PT, PT, R31, -0x100000, RZ ;  /* 0xfff000001f097810 */ /* 0x000fe20007ffe0ff */
[----:B------:R-:W-:-:S05]  /*1c40*/  IMAD.MOV.U32 R8, RZ, RZ, R30 ;  /* 0x000000ffff087224 */ /* 0x000fca00078e001e */
[----:B------:R-:W-:-:S08]  /*1c50*/  DFMA R22, R4, -R4, R24 ;  /* 0x800000040416722b */ /* 0x000fd00000000018 */
[----:B------:R-:W-:Y:S01]  /*1c60*/  DFMA R28, R22, R8, R4 ;  /* 0x00000008161c722b */ /* 0x000fe20000000004 */
[----:B------:R-:W-:Y:S10]  /*1c70*/  @!P0 BRA `(.L_x_32) ;  /* 0x0000000000148947 */ /* 0x000ff40003800000 */
[----:B------:R-:W-:Y:S01]  /*1c80*/  IMAD.MOV.U32 R8, RZ, RZ, R30 ;  /* 0x000000ffff087224 */ /* 0x000fe200078e001e */
[----:B------:R-:W-:-:S07]  /*1c90*/  MOV R2, 0x1cb0 ;  /* 0x00001cb000027802 */ /* 0x000fce0000000f00 */
[----:B-1----:R-:W-:Y:S05]  /*1ca0*/  CALL.REL.NOINC `($__internal_1_$__cuda_sm20_dsqrt_rn_f64_mediumpath_v1) ;  /* 0x0000002c00ac7944 */ /* 0x002fea0003c00000 */
[----:B------:R-:W-:Y:S02]  /*1cb0*/  IMAD.MOV.U32 R28, RZ, RZ, R24 ;  /* 0x000000ffff1c7224 */ /* 0x000fe400078e0018 */
[----:B------:R-:W-:-:S07]  /*1cc0*/  IMAD.MOV.U32 R29, RZ, RZ, R25 ;  /* 0x000000ffff1d7224 */ /* 0x000fce00078e0019 */
.L_x_32:
[----:B-1----:R-:W-:Y:S05]  /*1cd0*/  BSYNC.RECONVERGENT B1 ;  /* 0x0000000000017941 */ /* 0x002fea0003800200 */
.L_x_31:
[----:B------:R-:W0:Y:S01]  /*1ce0*/  LDCU UR4, c[0x0][0x3ac] ;  /* 0x00007580ff0477ac */ /* 0x000e220008000800 */
[----:B------:R-:W1:Y:S01]  /*1cf0*/  LDC.64 R8, c[0x0][0x3a8] ;  /* 0x0000ea00ff087b82 */ /* 0x000e620000000a00 */
[----:B------:R-:W-:Y:S01]  /*1d00*/  MOV R4, 0x1 ;  /* 0x0000000100047802 */ /* 0x000fe20000000f00 */
[----:B------:R-:W-:Y:S01]  /*1d10*/  BSSY.RECONVERGENT B1, `(.L_x_33) ;  /* 0x0000014000017945 */ /* 0x000fe20003800200 */
[----:B------:R-:W-:Y:S01]  /*1d20*/  FSETP.GEU.AND P1, PT, |R29|, 6.5827683646048100446e-37, PT ;  /* 0x036000001d00780b */ /* 0x000fe20003f2e200 */
        /* <DEDUP_REMOVED lines=16> */
[----:B------:R-:W-:Y:S02]  /*1e30*/  IMAD.MOV.U32 R4, RZ, RZ, R8 ;  /* 0x000000ffff047224 */ /* 0x000fe400078e0008 */
[----:B------:R-:W-:-:S07]  /*1e40*/  IMAD.MOV.U32 R5, RZ, RZ, R9 ;  /* 0x000000ffff057224 */ /* 0x000fce00078e0009 */
.L_x_34:
[----:B------:R-:W-:Y:S05]  /*1e50*/  BSYNC.RECONVERGENT B1 ;  /* 0x0000000000017941 */ /* 0x000fea0003800200 */
.L_x_33:
[----:B------:R-:W0:Y:S01]  /*1e60*/  LDC.64 R8, c[0x0][0x380] ;  /* 0x0000e000ff087b82 */ /* 0x000e220000000a00 */
[----:B------:R-:W0:Y:S01]  /*1e70*/  F2I.F64.TRUNC R5, R4 ;  /* 0x0000000400057311 */ /* 0x000e22000030d100 */
[----:B------:R-:W-:Y:S01]  /*1e80*/  MOV R22, 0x1 ;  /* 0x0000000100167802 */ /* 0x000fe20000000f00 */
[----:B------:R-:W-:Y:S02]  /*1e90*/  IMAD.MOV.U32 R23, RZ, RZ, 0x0 ;  /* 0x00000000ff177424 */ /* 0x000fe400078e00ff */
[----:B0-----:R-:W-:-:S05]  /*1ea0*/  IMAD.WIDE R8, R5, 0x8, R8 ;  /* 0x0000000805087825 */ /* 0x001fca00078e0208 */
[----:B------:R3:W-:Y:S02]  /*1eb0*/  REDG.E.ADD.64.STRONG.GPU desc[UR10][R8.64], R22 ;  /* 0x000000160800798e */ /* 0x0007e4000c12e50a */
.L_x_30:
[----:B------:R-:W-:-:S07]  /*1ec0*/  VIADD R6, R6, 0x2 ;  /* 0x0000000206067836 */ /* 0x000fce0000000000 */
.L_x_24:
[----:B------:R-:W4:Y:S08]  /*1ed0*/  LDC R7, c[0x0][0x3b4] ;  /* 0x0000ed00ff077b82 */ /* 0x000f300000000800 */
[----:B0-23--:R-:W0:Y:S01]  /*1ee0*/  LDC.64 R8, c[0x0][0x3a0] ;  /* 0x0000e800ff087b82 */ /* 0x00de220000000a00 */
[C---:B----4-:R-:W-:Y:S01]  /*1ef0*/  IMAD R5, R7.reuse, UR7, R6 ;  /* 0x0000000707057c24 */ /* 0x050fe2000f8e0206 */
[----:B------:R-:W-:-:S04]  /*1f00*/  LOP3.LUT R2, R7, 0x1, RZ, 0xc0, !PT ;  /* 0x0000000107027812 */ /* 0x000fc800078ec0ff */
[----:B0-----:R-:W-:-:S04]  /*1f10*/  ISETP.GE.U32.AND P0, PT, R5, R8, PT ;  /* 0x000000080500720c */ /* 0x001fc80003f06070 */
[----:B------:R-:W-:-:S04]  /*1f20*/  ISETP.GE.AND.EX P0, PT, RZ, R9, PT, P0 ;  /* 0x00000009ff00720c */ /* 0x000fc80003f06300 */
[----:B------:R-:W-:-:S13]  /*1f30*/  ISETP.NE.U32.OR P0, PT, R2, 0x1, P0 ;  /* 0x000000010200780c */ /* 0x000fda0000705470 */
[----:B------:R-:W-:Y:S05]  /*1f40*/  @P0 BRA `(.L_x_1) ;  /* 0x0000000400080947 */ /* 0x000fea0003800000 */
[----:B------:R-:W0:Y:S01]  /*1f50*/  S2R R5, SR_CgaCtaId ;  /* 0x0000000000057919 */ /* 0x000e220000008800 */
        /* <DEDUP_REMOVED lines=24> */
[----:B------:R-:W-:Y:S01]  /*20e0*/  VIADD R9, R29, 0xfff00000 ;  /* 0xfff000001d097836 */ /* 0x000fe20000000000 */
[----:B------:R-:W-:-:S05]  /*20f0*/  MOV R8, R28 ;  /* 0x0000001c00087202 */ /* 0x000fca0000000f00 */
        /* <DEDUP_REMOVED lines=8> */
.L_x_36:
[----:B-1----:R-:W-:Y:S05]  /*2180*/  BSYNC.RECONVERGENT B1 ;  /* 0x0000000000017941 */ /* 0x002fea0003800200 */
.L_x_35:
        /* <DEDUP_REMOVED lines=21> */
[----:B------:R-:W-:Y:S01]  /*22e0*/  IMAD.MOV.U32 R4, RZ, RZ, R8 ;  /* 0x000000ffff047224 */ /* 0x000fe200078e0008 */
[----:B------:R-:W-:-:S07]  /*22f0*/  MOV R5, R9 ;  /* 0x0000000900057202 */ /* 0x000fce0000000f00 */
.L_x_38:
[----:B------:R-:W-:Y:S05]  /*2300*/  BSYNC.RECONVERGENT B1 ;  /* 0x0000000000017941 */ /* 0x000fea0003800200 */
.L_x_37:
[----:B------:R-:W0:Y:S01]  /*2310*/  LDC.64 R6, c[0x0][0x380] ;  /* 0x0000e000ff067b82 */ /* 0x000e220000000a00 */
[----:B------:R-:W0:Y:S01]  /*2320*/  F2I.F64.TRUNC R5, R4 ;  /* 0x0000000400057311 */ /* 0x000e22000030d100 */
[----:B------:R-:W-:Y:S02]  /*2330*/  IMAD.MOV.U32 R8, RZ, RZ, 0x1 ;  /* 0x00000001ff087424 */ /* 0x000fe400078e00ff */
[----:B------:R-:W-:Y:S02]  /*2340*/  IMAD.MOV.U32 R9, RZ, RZ, 0x0 ;  /* 0x00000000ff097424 */ /* 0x000fe400078e00ff */
[----:B0-----:R-:W-:-:S05]  /*2350*/  IMAD.WIDE R6, R5, 0x8, R6 ;  /* 0x0000000805067825 */ /* 0x001fca00078e0206 */
[----:B------:R2:W-:Y:S02]  /*2360*/  REDG.E.ADD.64.STRONG.GPU desc[UR10][R6.64], R8 ;  /* 0x000000080600798e */ /* 0x0005e4000c12e50a */
.L_x_1:
[----:B------:R-:W-:Y:S05]  /*2370*/  BRA.U UP1, `(.L_x_39) ;  /* 0xffffffdd01a47547 */ /* 0x000fea000b83ffff */
.L_x_0:
[----:B------:R-:W-:Y:S08]  /*2380*/  BAR.SYNC.DEFER_BLOCKING 0x0 ;  /* 0x0000000000007b1d */ /* 0x000ff00000010000 */
[----:B------:R-:W4:Y:S01]  /*2390*/  S2UR UR5, SR_CgaCtaId ;  /* 0x00000000000579c3 */ /* 0x000f220000008800 */
[----:B------:R-:W-:Y:S01]  /*23a0*/  UMOV UR4, 0x400 ;  /* 0x0000040000047882 */ /* 0x000fe20000000000 */
[----:B------:R-:W1:Y:S06]  /*23b0*/  LDCU.64 UR6, c[0x0][0x3a0] ;  /* 0x00007400ff0677ac */ /* 0x000e6c0008000a00 */
[----:B0-2---:R-:W0:Y:S01]  /*23c0*/  LDC R9, c[0x0][0x3b4] ;  /* 0x0000ed00ff097b82 */ /* 0x005e220000000800 */
[----:B------:R-:W2:Y:S04]  /*23d0*/  LDG.E.64 R10, desc[UR10][R10.64] ;  /* 0x0000000a0a0a7981 */ /* 0x000ea8000c1e1b00 */
[----:B------:R-:W3:Y:S04]  /*23e0*/  LDG.E.64 R12, desc[UR10][R12.64] ;  /* 0x0000000a0c0c7981 */ /* 0x000ee8000c1e1b00 */
[----:B------:R-:W3:Y:S01]  /*23f0*/  LDG.E.64 R14, desc[UR10][R14.64] ;  /* 0x0000000a0e0e7981 */ /* 0x000ee2000c1e1b00 */
[----:B------:R-:W-:Y:S01]  /*2400*/  VIADD R2, R0, 0x1 ;  /* 0x0000000100027836 */ /* 0x000fe20000000000 */
[----:B----4-:R-:W-:Y:S01]  /*2410*/  ULEA UR4, UR5, UR4, 0x18 ;  /* 0x0000000405047291 */ /* 0x010fe2000f8ec0ff */
[----:B------:R-:W4:Y:S03]  /*2420*/  LDCU UR5, c[0x0][0x3ac] ;  /* 0x00007580ff0577ac */ /* 0x000f260008000800 */
[----:B0-----:R-:W-:-:S02]  /*2430*/  ISETP.GE.AND P0, PT, R2, R9, PT ;  /* 0x000000090200720c */ /* 0x001fc40003f06270 */
[----:B------:R-:W-:-:S05]  /*2440*/  LEA R5, R0, UR4, 0x3 ;  /* 0x0000000400057c11 */ /* 0x000fca000f8e18ff */
[----:B--2---:R0:W-:Y:S04]  /*2450*/  STS.64 [R5], R10 ;  /* 0x0000000a05007388 */ /* 0x0041e80000000a00 */
[----:B---3--:R0:W-:Y:S04]  /*2460*/  STS.64 [R5+0x200], R12 ;  /* 0x0002000c05007388 */ /* 0x0081e80000000a00 */
[----:B------:R0:W-:Y:S01]  /*2470*/  STS.64 [R5+0x400], R14 ;  /* 0x0004000e05007388 */ /* 0x0001e20000000a00 */
[----:B------:R-:W-:Y:S06]  /*2480*/  BAR.SYNC.DEFER_BLOCKING 0x0 ;  /* 0x0000000000007b1d */ /* 0x000fec0000010000 */
[----:B-1--4-:R-:W-:Y:S05]  /*2490*/  @P0 BRA `(.L_x_40) ;  /* 0x0000002000280947 */ /* 0x012fea0003800000 */
[----:B------:R-:W-:Y:S01]  /*24a0*/  IADD3 R4, PT, PT, -R0, -0x2, R9 ;  /* 0xfffffffe00047810 */ /* 0x000fe20007ffe109 */
[----:B------:R-:W-:Y:S01]  /*24b0*/  BSSY B2, `(.L_x_41) ;  /* 0x0000125000027945 */ /* 0x000fe20003800000 */
[----:B------:R-:W-:Y:S01]  /*24c0*/  LOP3.LUT R6, RZ, R0, RZ, 0x33, !PT ;  /* 0x00000000ff067212 */ /* 0x000fe200078e33ff */
[----:B0-----:R-:W-:Y:S01]  /*24d0*/  IMAD.MOV.U32 R10, RZ, RZ, R2 ;  /* 0x000000ffff0a7224 */ /* 0x001fe200078e0002 */
[----:B------:R-:W-:Y:S02]  /*24e0*/  ISETP.GE.U32.AND P0, PT, R4, 0x3, PT ;  /* 0x000000030400780c */ /* 0x000fe40003f06070 */
[----:B------:R-:W-:-:S04]  /*24f0*/  IADD3 R6, PT, PT, R6, R9, RZ ;  /* 0x0000000906067210 */ /* 0x000fc80007ffe0ff */
[----:B------:R-:W-:-:S07]  /*2500*/  LOP3.LUT R7, R6, 0x3, RZ, 0xc0, !PT ;  /* 0x0000000306077812 */ /* 0x000fce00078ec0ff */
[----:B------:R-:W-:Y:S05]  /*2510*/  @!P0 BRA `(.L_x_42) ;  /* 0x0000001000788947 */ /* 0x000fea0003800000 */
[----:B------:R-:W-:Y:S01]  /*2520*/  LOP3.LUT R12, R6, 0xfffffffc, RZ, 0xc0, !PT ;  /* 0xfffffffc060c7812 */ /* 0x000fe200078ec0ff */
[----:B------:R-:W-:Y:S01]  /*2530*/  BSSY B1, `(.L_x_43) ;  /* 0x000011a000017945 */ /* 0x000fe20003800000 */
[----:B------:R-:W-:Y:S02]  /*2540*/  IMAD R11, R9, UR12, R0 ;  /* 0x0000000c090b7c24 */ /* 0x000fe4000f8e0200 */
[----:B------:R-:W-:Y:S01]  /*2550*/  VIADD R10, R5, 0x210 ;  /* 0x00000210050a7836 */ /* 0x000fe20000000000 */
[----:B------:R-:W-:Y:S01]  /*2560*/  IADD3 R12, PT, PT, -R12, RZ, RZ ;  /* 0x000000ff0c0c7210 */ /* 0x000fe20007ffe1ff */
[----:B------:R-:W-:-:S07]  /*2570*/  VIADD R0, R0, 0x2 ;  /* 0x0000000200007836 */ /* 0x000fce0000000000 */
.L_x_68:
[----:B------:R-:W-:Y:S01]  /*2580*/  VIADD R2, R11, 0x1 ;  /* 0x000000010b027836 */ /* 0x000fe20000000000 */
[----:B------:R-:W-:Y:S05]  /*2590*/  YIELD ;  /* 0x0000000000007946 */ /* 0x000fea0003800000 */
[----:B------:R-:W-:Y:S01]  /*25a0*/  ISETP.GE.U32.AND P0, PT, R2, UR6, PT ;  /* 0x0000000602007c0c */ /* 0x000fe2000bf06070 */
[----:B------:R-:W-:Y:S01]  /*25b0*/  VIADD R12, R12, 0x4 ;  /* 0x000000040c0c7836 */ /* 0x000fe20000000000 */
[----:B------:R-:W-:Y:S01]  /*25c0*/  SHF.R.S32.HI R2, RZ, 0x1f, R2 ;  /* 0x0000001fff027819 */ /* 0x000fe20000011402 */
[----:B------:R-:W-:Y:S03]  /*25d0*/  BSSY.RECONVERGENT B3, `(.L_x_44) ;  /* 0x0000041000037945 */ /* 0x000fe60003800200 */
[----:B------:R-:W-:-:S02]  /*25e0*/  ISETP.GE.AND.EX P0, PT, R2, UR7, PT, P0 ;  /* 0x0000000702007c0c */ /* 0x000fc4000bf06300 */
[----:B------:R-:W-:-:S11]  /*25f0*/  ISETP.NE.AND P1, PT, R12, RZ, PT ;  /* 0x000000ff0c00720c */ /* 0x000fd60003f25270 */
[----:B0123--:R-:W-:Y:S05]  /*2600*/  @P0 BRA `(.L_x_45) ;  /* 0x0000000000f40947 */ /* 0x00ffea0003800000 */
[----:B------:R-:W0:Y:S01]  /*2610*/  LDS.64 R8, [R10+-0x8] ;  /* 0xfffff8000a087984 */ /* 0x000e220000000a00 */
[----:B------:R-:W-:Y:S03]  /*2620*/  BSSY.RECONVERGENT B4, `(.L_x_46) ;  /* 0x000001e000047945 */ /* 0x000fe60003800200 */
[----:B------:R-:W1:Y:S04]  /*2630*/  LDS.64 R4, [R10+-0x208] ;  /* 0xfffdf8000a047984 */ /* 0x000e680000000a00 */
[----:B------:R-:W2:Y:S01]  /*2640*/  LDS.64 R14, [R10+0x1f8] ;  /* 0x0001f8000a0e7984 */ /* 0x000ea20000000a00 */
[----:B0----5:R-:W-:Y:S02]  /*2650*/  DADD R8, R18, -R8 ;  /* 0x0000000012087229 */ /* 0x021fe40000000808 */
[----:B-1----:R-:W-:-:S06]  /*2660*/  DADD R4, R16, -R4 ;  /* 0x0000000010047229 */ /* 0x002fcc0000000804 */
[----:B------:R-:W-:Y:S02]  /*2670*/  DMUL R8, R8, R8 ;  /* 0x0000000808087228 */ /* 0x000fe40000000000 */
[----:B--2---:R-:W-:-:S06]  /*2680*/  DADD R14, R20, -R14 ;  /* 0x00000000140e7229 */ /* 0x004fcc000000080e */
        /* <DEDUP_REMOVED lines=18> */
[----:B------:R-:W-:Y:S02]  /*27b0*/  MOV R8, R28 ;  /* 0x0000001c00087202 */ /* 0x000fe40000000f00 */
[----:B------:R-:W-:-:S07]  /*27c0*/  MOV R2, 0x27e0 ;  /* 0x000027e000027802 */ /* 0x000fce0000000f00 */
[----:B------:R-:W-:Y:S05]  /*27d0*/  CALL.REL.NOINC `($__internal_1_$__cuda_sm20_dsqrt_rn_f64_mediumpath_v1) ;  /* 0x0000002000e07944 */ /* 0x000fea0003c00000 */
[----:B------:R-:W-:Y:S02]  /*27e0*/  IMAD.MOV.U32 R14, RZ, RZ, R24 ;  /* 0x000000ffff0e7224 */ /* 0x000fe400078e0018 */
[----:B------:R-:W-:-:S07]  /*27f0*/  IMAD.MOV.U32 R15, RZ, RZ, R25 ;  /* 0x000000ffff0f7224 */ /* 0x000fce00078e0019 */
.L_x_47:
[----:B------:R-:W-:Y:S05]  /*2800*/  BSYNC.RECONVERGENT B4 ;  /* 0x0000000000047941 */ /* 0x000fea0003800200 */
.L_x_46:
        /* <DEDUP_REMOVED lines=16> */
[----:B------:R-:W-:Y:S01]  /*2910*/  MOV R26, R14 ;  /* 0x0000000e001a7202 */ /* 0x000fe20000000f00 */
[----:B------:R-:W-:Y:S01]  /*2920*/  IMAD.MOV.U32 R27, RZ, RZ, R15 ;  /* 0x000000ffff1b7224 */ /* 0x000fe200078e000f */
[----:B------:R-:W-:-:S07]  /*2930*/  MOV R2, 0x2950 ;  /* 0x0000295000027802 */ /* 0x000fce0000000f00 */
[----:B------:R-:W-:Y:S05]  /*2940*/  CALL.REL.NOINC `($__internal_0_$__cuda_sm20_div_rn_f64_full) ;  /* 0x0000001c00087944 */ /* 0x000fea0003c00000 */
[----:B------:R-:W-:Y:S02]  /*2950*/  IMAD.MOV.U32 R4, RZ, RZ, R8 ;  /* 0x000000ffff047224 */ /* 0x000fe400078e0008 */
[----:B------:R-:W-:-:S07]  /*2960*/  IMAD.MOV.U32 R5, RZ, RZ, R9 ;  /* 0x000000ffff057224 */ /* 0x000fce00078e0009 */
.L_x_49:
[----:B------:R-:W-:Y:S05]  /*2970*/  BSYNC.RECONVERGENT B4 ;  /* 0x0000000000047941 */ /* 0x000fea0003800200 */
.L_x_48:
[----:B------:R-:W0:Y:S01]  /*2980*/  LDC.64 R8, c[0x0][0x380] ;  /* 0x0000e000ff087b82 */ /* 0x000e220000000a00 */
[----:B------:R-:W0:Y:S01]  /*2990*/  F2I.F64.TRUNC R5, R4 ;  /* 0x0000000400057311 */ /* 0x000e22000030d100 */
[----:B------:R-:W-:Y:S01]  /*29a0*/  MOV R14, 0x1 ;  /* 0x00000001000e7802 */ /* 0x000fe20000000f00 */
[----:B------:R-:W-:Y:S02]  /*29b0*/  IMAD.MOV.U32 R15, RZ, RZ, 0x0 ;  /* 0x00000000ff0f7424 */ /* 0x000fe400078e00ff */
[----:B0-----:R-:W-:-:S05]  /*29c0*/  IMAD.WIDE R8, R5, 0x8, R8 ;  /* 0x0000000805087825 */ /* 0x001fca00078e0208 */
[----:B------:R0:W-:Y:S02]  /*29d0*/  REDG.E.ADD.64.STRONG.GPU desc[UR10][R8.64], R14 ;  /* 0x0000000e0800798e */ /* 0x0001e4000c12e50a */
.L_x_45:
[----:B------:R-:W-:Y:S05]  /*29e0*/  BSYNC.RECONVERGENT B3 ;  /* 0x0000000000037941 */ /* 0x000fea0003800200 */
.L_x_44:
[----:B------:R-:W-:Y:S01]  /*29f0*/  VIADD R2, R11, 0x2 ;  /* 0x000000020b027836 */ /* 0x000fe20000000000 */
[----:B------:R-:W-:Y:S04]  /*2a00*/  BSSY.RECONVERGENT B3, `(.L_x_50) ;  /* 0x0000042000037945 */ /* 0x000fe80003800200 */
[----:B------:R-:W-:Y:S02]  /*2a10*/  ISETP.GE.U32.AND P0, PT, R2, UR6, PT ;  /* 0x0000000602007c0c */ /* 0x000fe4000bf06070 */
[----:B------:R-:W-:-:S04]  /*2a20*/  SHF.R.S32.HI R2, RZ, 0x1f, R2 ;  /* 0x0000001fff027819 */ /* 0x000fc80000011402 */
[----:B------:R-:W-:-:S13]  /*2a30*/  ISETP.GE.AND.EX P0, PT, R2, UR7, PT, P0 ;  /* 0x0000000702007c0c */ /* 0x000fda000bf06300 */
[----:B------:R-:W-:Y:S05]  /*2a40*/  @P0 BRA `(.L_x_51) ;  /* 0x0000000000f40947 */ /* 0x000fea0003800000 */
[----:B0-----:R-:W0:Y:S01]  /*2a50*/  LDS.64 R8, [R10] ;  /* 0x000000000a087984 */ /* 0x001e220000000a00 */
        /* <DEDUP_REMOVED lines=30> */
.L_x_53:
[----:B------:R-:W-:Y:S05]  /*2c40*/  BSYNC.RECONVERGENT B4 ;  /* 0x0000000000047941 */ /* 0x000fea0003800200 */
.L_x_52:
        /* <DEDUP_REMOVED lines=22> */
.L_x_55:
[----:B------:R-:W-:Y:S05]  /*2db0*/  BSYNC.RECONVERGENT B4 ;  /* 0x0000000000047941 */ /* 0x000fea0003800200 */
.L_x_54:
[----:B------:R-:W0:Y:S01]  /*2dc0*/  LDC.64 R8, c[0x0][0x380] ;  /* 0x0000e000ff087b82 */ /* 0x000e220000000a00 */
[----:B------:R-:W0:Y:S01]  /*2dd0*/  F2I.F64.TRUNC R5, R4 ;  /* 0x0000000400057311 */ /* 0x000e22000030d100 */
[----:B------:R-:W-:Y:S01]  /*2de0*/  MOV R14, 0x1 ;  /* 0x00000001000e7802 */ /* 0x000fe20000000f00 */
[----:B------:R-:W-:Y:S02]  /*2df0*/  IMAD.MOV.U32 R15, RZ, RZ, 0x0 ;  /* 0x00000000ff0f7424 */ /* 0x000fe400078e00ff */
[----:B0-----:R-:W-:-:S05]  /*2e00*/  IMAD.WIDE R8, R5, 0x8, R8 ;  /* 0x0000000805087825 */ /* 0x001fca00078e0208 */
[----:B------:R1:W-:Y:S02]  /*2e10*/  REDG.E.ADD.64.STRONG.GPU desc[UR10][R8.64], R14 ;  /* 0x0000000e0800798e */ /* 0x0003e4000c12e50a */
.L_x_51:
[----:B------:R-:W-:Y:S05]  /*2e20*/  BSYNC.RECONVERGENT B3 ;  /* 0x0000000000037941 */ /* 0x000fea0003800200 */
.L_x_50:
[----:B------:R-:W-:Y:S01]  /*2e30*/  VIADD R2, R11, 0x3 ;  /* 0x000000030b027836 */ /* 0x000fe20000000000 */
[----:B------:R-:W-:Y:S04]  /*2e40*/  BSSY.RECONVERGENT B3, `(.L_x_56) ;  /* 0x0000042000037945 */ /* 0x000fe80003800200 */
[----:B------:R-:W-:Y:S02]  /*2e50*/  ISETP.GE.U32.AND P0, PT, R2, UR6, PT ;  /* 0x0000000602007c0c */ /* 0x000fe4000bf06070 */
[----:B------:R-:W-:-:S04]  /*2e60*/  SHF.R.S32.HI R2, RZ, 0x1f, R2 ;  /* 0x0000001fff027819 */ /* 0x000fc80000011402 */
[----:B------:R-:W-:-:S13]  /*2e70*/  ISETP.GE.AND.EX P0, PT, R2, UR7, PT, P0 ;  /* 0x0000000702007c0c */ /* 0x000fda000bf06300 */
[----:B------:R-:W-:Y:S05]  /*2e80*/  @P0 BRA `(.L_x_57) ;  /* 0x0000000000f40947 */ /* 0x000fea0003800000 */
[----:B01----:R-:W0:Y:S01]  /*2e90*/  LDS.64 R8, [R10+0x8] ;  /* 0x000008000a087984 */ /* 0x003e220000000a00 */
        /* <DEDUP_REMOVED lines=30> */
.L_x_59:
[----:B------:R-:W-:Y:S05]  /*3080*/  BSYNC.RECONVERGENT B4 ;  /* 0x0000000000047941 */ /* 0x000fea0003800200 */
.L_x_58:
        /* <DEDUP_REMOVED lines=22> */
.L_x_61:
[----:B------:R-:W-:Y:S05]  /*31f0*/  BSYNC.RECONVERGENT B4 ;  /* 0x0000000000047941 */ /* 0x000fea0003800200 */
.L_x_60:
[----:B------:R-:W0:Y:S01]  /*3200*/  LDC.64 R8, c[0x0][0x380] ;  /* 0x0000e000ff087b82 */ /* 0x000e220000000a00 */
[----:B------:R-:W0:Y:S01]  /*3210*/  F2I.F64.TRUNC R5, R4 ;  /* 0x0000000400057311 */ /* 0x000e22000030d100 */
[----:B------:R-:W-:Y:S01]  /*3220*/  MOV R14, 0x1 ;  /* 0x00000001000e7802 */ /* 0x000fe20000000f00 */
[----:B------:R-:W-:Y:S02]  /*3230*/  IMAD.MOV.U32 R15, RZ, RZ, 0x0 ;  /* 0x00000000ff0f7424 */ /* 0x000fe400078e00ff */
[----:B0-----:R-:W-:-:S05]  /*3240*/  IMAD.WIDE R8, R5, 0x8, R8 ;  /* 0x0000000805087825 */ /* 0x001fca00078e0208 */
[----:B------:R2:W-:Y:S02]  /*3250*/  REDG.E.ADD.64.STRONG.GPU desc[UR10][R8.64], R14 ;  /* 0x0000000e0800798e */ /* 0x0005e4000c12e50a */
.L_x_57:
[----:B------:R-:W-:Y:S05]  /*3260*/  BSYNC.RECONVERGENT B3 ;  /* 0x0000000000037941 */ /* 0x000fea0003800200 */
.L_x_56:
[----:B------:R-:W-:Y:S01]  /*3270*/  VIADD R11, R11, 0x4 ;  /* 0x000000040b0b7836 */ /* 0x000fe20000000000 */
[----:B------:R-:W-:Y:S04]  /*3280*/  BSSY.RECONVERGENT B3, `(.L_x_62) ;  /* 0x0000041000037945 */ /* 0x000fe80003800200 */
[----:B------:R-:W-:Y:S02]  /*3290*/  ISETP.GE.U32.AND P0, PT, R11, UR6, PT ;  /* 0x000000060b007c0c */ /* 0x000fe4000bf06070 */
[----:B------:R-:W-:-:S04]  /*32a0*/  SHF.R.S32.HI R2, RZ, 0x1f, R11 ;  /* 0x0000001fff027819 */ /* 0x000fc8000001140b */
[----:B------:R-:W-:-:S13]  /*32b0*/  ISETP.GE.AND.EX P0, PT, R2, UR7, PT, P0 ;  /* 0x0000000702007c0c */ /* 0x000fda000bf06300 */
[----:B------:R-:W-:Y:S05]  /*32c0*/  @P0 BRA `(.L_x_63) ;  /* 0x0000000000f00947 */ /* 0x000fea0003800000 */
[----:B012---:R-:W0:Y:S01]  /*32d0*/  LDS.64 R8, [R10+0x10] ;  /* 0x000010000a087984 */ /* 0x007e220000000a00 */
        /* <DEDUP_REMOVED lines=27> */
[----:B------:R-:W-:-:S07]  /*3490*/  MOV R2, 0x34b0 ;  /* 0x000034b000027802 */ /* 0x000fce0000000f00 */
[----:B------:R-:W-:Y:S05]  /*34a0*/  CALL.REL.NOINC `($__internal_1_$__cuda_sm20_dsqrt_rn_f64_mediumpath_v1) ;  /* 0x0000001400ac7944 */ /* 0x000fea0003c00000 */
[----:B------:R-:W-:Y:S02]  /*34b0*/  IMAD.MOV.U32 R26, RZ, RZ, R24 ;  /* 0x000000ffff1a7224 */ /* 0x000fe400078e0018 */
[----:B------:R-:W-:-:S07]  /*34c0*/  IMAD.MOV.U32 R27, RZ, RZ, R25 ;  /* 0x000000ffff1b7224 */ /* 0x000fce00078e0019 */
.L_x_65:
[----:B------:R-:W-:Y:S05]  /*34d0*/  BSYNC.RECONVERGENT B4 ;  /* 0x0000000000047941 */ /* 0x000fea0003800200 */
.L_x_64:
[----:B------:R-:W0:Y:S01]  /*34e0*/  LDC.64 R4, c[0x0][0x3a8] ;  /* 0x0000ea00ff047b82 */ /* 0x000e220000000a00 */
[----:B------:R-:W0:Y:S01]  /*34f0*/  MUFU.RCP64H R9, UR5 ;  /* 0x0000000500097d08 */ /* 0x000e220008001800 */
[----:B------:R-:W-:Y:S01]  /*3500*/  MOV R8, 0x1 ;  /* 0x0000000100087802 */ /* 0x000fe20000000f00 */
[----:B------:R-:W-:Y:S01]  /*3510*/  BSSY.RECONVERGENT B4, `(.L_x_66) ;  /* 0x0000011000047945 */ /* 0x000fe20003800200 */
[----:B------:R-:W-:-:S04]  /*3520*/  FSETP.GEU.AND P2, PT, |R27|, 6.5827683646048100446e-37, PT ;  /* 0x036000001b00780b */ /* 0x000fc80003f4e200 */
        /* <DEDUP_REMOVED lines=11> */
[----:B------:R-:W-:-:S07]  /*35e0*/  MOV R2, 0x3600 ;  /* 0x0000360000027802 */ /* 0x000fce0000000f00 */
[----:B------:R-:W-:Y:S05]  /*35f0*/  CALL.REL.NOINC `($__internal_0_$__cuda_sm20_div_rn_f64_full) ;  /* 0x0000000c00dc7944 */ /* 0x000fea0003c00000 */
[----:B------:R-:W-:Y:S02]  /*3600*/  IMAD.MOV.U32 R4, RZ, RZ, R8 ;  /* 0x000000ffff047224 */ /* 0x000fe400078e0008 */
[----:B------:R-:W-:-:S07]  /*3610*/  IMAD.MOV.U32 R5, RZ, RZ, R9 ;  /* 0x000000ffff057224 */ /* 0x000fce00078e0009 */
.L_x_67:
[----:B------:R-:W-:Y:S05]  /*3620*/  BSYNC.RECONVERGENT B4 ;  /* 0x0000000000047941 */ /* 0x000fea0003800200 */
.L_x_66:
[----:B------:R-:W0:Y:S01]  /*3630*/  LDC.64 R8, c[0x0][0x380] ;  /* 0x0000e000ff087b82 */ /* 0x000e220000000a00 */
[----:B------:R-:W0:Y:S01]  /*3640*/  F2I.F64.TRUNC R5, R4 ;  /* 0x0000000400057311 */ /* 0x000e22000030d100 */
[----:B------:R-:W-:Y:S01]  /*3650*/  IMAD.MOV.U32 R14, RZ, RZ, 0x1 ;  /* 0x00000001ff0e7424 */ /* 0x000fe200078e00ff */
[----:B------:R-:W-:Y:S01]  /*3660*/  MOV R15, 0x0 ;  /* 0x00000000000f7802 */ /* 0x000fe20000000f00 */
[----:B0-----:R-:W-:-:S05]  /*3670*/  IMAD.WIDE R8, R5, 0x8, R8 ;  /* 0x0000000805087825 */ /* 0x001fca00078e0208 */
[----:B------:R3:W-:Y:S02]  /*3680*/  REDG.E.ADD.64.STRONG.GPU desc[UR10][R8.64], R14 ;  /* 0x0000000e0800798e */ /* 0x0007e4000c12e50a */
.L_x_63:
[----:B------:R-:W-:Y:S05]  /*3690*/  BSYNC.RECONVERGENT B3 ;  /* 0x0000000000037941 */ /* 0x000fea0003800200 */
.L_x_62:
[----:B------:R-:W-:Y:S02]  /*36a0*/  VIADD R0, R0, 0x4 ;  /* 0x0000000400007836 */ /* 0x000fe40000000000 */
[----:B------:R-:W-:Y:S01]  /*36b0*/  VIADD R10, R10, 0x20 ;  /* 0x000000200a0a7836 */ /* 0x000fe20000000000 */
[----:B------:R-:W-:Y:S06]  /*36c0*/  @P1 BRA `(.L_x_68) ;  /* 0xffffffec00ac1947 */ /* 0x000fec000383ffff */
[----:B------:R-:W-:Y:S05]  /*36d0*/  BSYNC B1 ;  /* 0x0000000000017941 */ /* 0x000fea0003800000 */
.L_x_43:
[C---:B------:R-:W-:Y:S01]  /*36e0*/  VIADD R10, R0.reuse, 0xffffffff ;  /* 0xffffffff000a7836 */ /* 0x040fe20000000000 */
[----:B------:R-:W-:-:S07]  /*36f0*/  IADD3 R0, PT, PT, R0, -0x2, RZ ;  /* 0xfffffffe00007810 */ /* 0x000fce0007ffe0ff */
.L_x_42:
[----:B------:R-:W-:Y:S05]  /*3700*/  BSYNC B2 ;  /* 0x0000000000027941 */ /* 0x000fea0003800000 */
.L_x_41:
[----:B------:R-:W-:-:S13]  /*3710*/  ISETP.NE.AND P0, PT, R7, RZ, PT ;  /* 0x000000ff0700720c */ /* 0x000fda0003f05270 */
[----:B------:R-:W-:Y:S05]  /*3720*/  @!P0 BRA `(.L_x_40) ;  /* 0x0000000c00848947 */ /* 0x000fea0003800000 */
[----:B------:R-:W-:Y:S01]  /*3730*/  ISETP.NE.AND P0, PT, R7, 0x1, PT ;  /* 0x000000010700780c */ /* 0x000fe20003f05270 */
[----:B------:R-:W-:-:S12]  /*3740*/  BSSY.RECONVERGENT B1, `(.L_x_69) ;  /* 0x0000094000017945 */ /* 0x000fd80003800200 */
[----:B------:R-:W-:Y:S05]  /*3750*/  @!P0 BRA `(.L_x_70) ;  /* 0x0000000800488947 */ /* 0x000fea0003800000 */
[----:B------:R-:W4:Y:S01]  /*3760*/  LDC R7, c[0x0][0x3b4] ;  /* 0x0000ed00ff077b82 */ /* 0x000f220000000800 */
[----:B------:R-:W0:Y:S01]  /*3770*/  LDCU.64 UR8, c[0x0][0x3a0] ;  /* 0x00007400ff0877ac */ /* 0x000e220008000a00 */
[----:B------:R-:W-:Y:S01]  /*3780*/  BSSY.RECONVERGENT B2, `(.L_x_71) ;  /* 0x0000046000027945 */ /* 0x000fe20003800200 */
[----:B------:R-:W-:Y:S01]  /*3790*/  LEA R11, R10, UR4, 0x3 ;  /* 0x000000040a0b7c11 */ /* 0x000fe2000f8e18ff */
[----:B----4-:R-:W-:-:S05]  /*37a0*/  IMAD R7, R7, UR12, R10 ;  /* 0x0000000c07077c24 */ /* 0x010fca000f8e020a */
[----:B0-----:R-:W-:Y:S02]  /*37b0*/  ISETP.GE.U32.AND P0, PT, R7, UR8, PT ;  /* 0x0000000807007c0c */ /* 0x001fe4000bf06070 */
[----:B------:R-:W-:-:S04]  /*37c0*/  SHF.R.S32.HI R2, RZ, 0x1f, R7 ;  /* 0x0000001fff027819 */ /* 0x000fc80000011407 */
[----:B------:R-:W-:-:S13]  /*37d0*/  ISETP.GE.AND.EX P0, PT, R2, UR9, PT, P0 ;  /* 0x0000000902007c0c */ /* 0x000fda000bf06300 */
[----:B------:R-:W-:Y:S05]  /*37e0*/  @P0 BRA `(.L_x_72) ;  /* 0x0000000000fc0947 */ /* 0x000fea0003800000 */
[----:B------:R-:W-:Y:S01]  /*37f0*/  LEA R0, R0, UR4, 0x3 ;  /* 0x0000000400007c11 */ /* 0x000fe2000f8e18ff */
[----:B------:R-:W0:Y:S01]  /*3800*/  LDS.64 R4, [R11] ;  /* 0x000000000b047984 */ /* 0x000e220000000a00 */
[----:B------:R-:W-:Y:S03]  /*3810*/  BSSY.RECONVERGENT B3, `(.L_x_73) ;  /* 0x000001e000037945 */ /* 0x000fe60003800200 */
[----:B-123--:R-:W1:Y:S04]  /*3820*/  LDS.64 R8, [R0+0x208] ;  /* 0x0002080000087984 */ /* 0x00ee680000000a00 */
[----:B------:R-:W2:Y:S01]  /*3830*/  LDS.64 R12, [R0+0x408] ;  /* 0x00040800000c7984 */ /* 0x000ea20000000a00 */
[----:B0----5:R-:W-:-:S02]  /*3840*/  DADD R4, R16, -R4 ;  /* 0x0000000010047229 */ /* 0x021fc40000000804 */
[----:B-1----:R-:W-:Y:S02]  /*3850*/  DADD R8, R18, -R8 ;  /* 0x0000000012087229 */ /* 0x002fe40000000808 */
[----:B--2---:R-:W-:-:S06]  /*3860*/  DADD R12, R20, -R12 ;  /* 0x00000000140c7229 */ /* 0x004fcc000000080c */
[----:B------:R-:W-:-:S08]  /*3870*/  DMUL R8, R8, R8 ;  /* 0x0000000808087228 */ /* 0x000fd00000000000 */
        /* <DEDUP_REMOVED lines=20> */
[----:B------:R-:W-:Y:S05]  /*39c0*/  CALL.REL.NOINC `($__internal_1_$__cuda_sm20_dsqrt_rn_f64_mediumpath_v1) ;  /* 0x0000001000647944 */ /* 0x000fea0003c00000 */
[----:B------:R-:W-:Y:S01]  /*39d0*/  IMAD.MOV.U32 R12, RZ, RZ, R24 ;  /* 0x000000ffff0c7224 */ /* 0x000fe200078e0018 */
[----:B------:R-:W-:-:S07]  /*39e0*/  MOV R13, R25 ;  /* 0x00000019000d7202 */ /* 0x000fce0000000f00 */
.L_x_74:
[----:B------:R-:W-:Y:S05]  /*39f0*/  BSYNC.RECONVERGENT B3 ;  /* 0x0000000000037941 */ /* 0x000fea0003800200 */
.L_x_73:
        /* <DEDUP_REMOVED lines=23> */
.L_x_76:
[----:B------:R-:W-:Y:S05]  /*3b70*/  BSYNC.RECONVERGENT B3 ;  /* 0x0000000000037941 */ /* 0x000fea0003800200 */
.L_x_75:
[----:B------:R-:W0:Y:S01]  /*3b80*/  LDC.64 R8, c[0x0][0x380] ;  /* 0x0000e000ff087b82 */ /* 0x000e220000000a00 */
[----:B------:R-:W0:Y:S01]  /*3b90*/  F2I.F64.TRUNC R5, R4 ;  /* 0x0000000400057311 */ /* 0x000e22000030d100 */
[----:B------:R-:W-:Y:S02]  /*3ba0*/  IMAD.MOV.U32 R12, RZ, RZ, 0x1 ;  /* 0x00000001ff0c7424 */ /* 0x000fe400078e00ff */
[----:B------:R-:W-:Y:S02]  /*3bb0*/  IMAD.MOV.U32 R13, RZ, RZ, 0x0 ;  /* 0x00000000ff0d7424 */ /* 0x000fe400078e00ff */
[----:B0-----:R-:W-:-:S05]  /*3bc0*/  IMAD.WIDE R8, R5, 0x8, R8 ;  /* 0x0000000805087825 */ /* 0x001fca00078e0208 */
[----:B------:R0:W-:Y:S02]  /*3bd0*/  REDG.E.ADD.64.STRONG.GPU desc[UR10][R8.64], R12 ;  /* 0x0000000c0800798e */ /* 0x0001e4000c12e50a */
.L_x_72:
[----:B------:R-:W-:Y:S05]  /*3be0*/  BSYNC.RECONVERGENT B2 ;  /* 0x0000000000027941 */ /* 0x000fea0003800200 */
.L_x_71:
[----:B------:R-:W4:Y:S01]  /*3bf0*/  LDCU.64 UR8, c[0x0][0x3a0] ;  /* 0x00007400ff0877ac */ /* 0x000f220008000a00 */
[----:B------:R-:W-:Y:S01]  /*3c00*/  IADD3 R7, PT, PT, R7, 0x1, RZ ;  /* 0x0000000107077810 */ /* 0x000fe20007ffe0ff */
[----:B------:R-:W-:Y:S03]  /*3c10*/  BSSY.RECONVERGENT B2, `(.L_x_77) ;  /* 0x0000043000027945 */ /* 0x000fe60003800200 */
[----:B----4-:R-:W-:Y:S02]  /*3c20*/  ISETP.GE.U32.AND P0, PT, R7, UR8, PT ;  /* 0x0000000807007c0c */ /* 0x010fe4000bf06070 */
[----:B------:R-:W-:-:S04]  /*3c30*/  SHF.R.S32.HI R7, RZ, 0x1f, R7 ;  /* 0x0000001fff077819 */ /* 0x000fc80000011407 */
[----:B------:R-:W-:-:S13]  /*3c40*/  ISETP.GE.AND.EX P0, PT, R7, UR9, PT, P0 ;  /* 0x0000000907007c0c */ /* 0x000fda000bf06300 */
[----:B------:R-:W-:Y:S05]  /*3c50*/  @P0 BRA `(.L_x_78) ;  /* 0x0000000000f80947 */ /* 0x000fea0003800000 */
[----:B0123--:R-:W0:Y:S01]  /*3c60*/  LDS.64 R8, [R11+0x208] ;  /* 0x000208000b087984 */ /* 0x00fe220000000a00 */
[----:B------:R-:W-:Y:S03]  /*3c70*/  BSSY.RECONVERGENT B3, `(.L_x_79) ;  /* 0x000001e000037945 */ /* 0x000fe60003800200 */
[----:B------:R-:W1:Y:S04]  /*3c80*/  LDS.64 R4, [R11+0x8] ;  /* 0x000008000b047984 */ /* 0x000e680000000a00 */
[----:B------:R-:W2:Y:S01]  /*3c90*/  LDS.64 R12, [R11+0x408] ;  /* 0x000408000b0c7984 */ /* 0x000ea20000000a00 */
[----:B0----5:R-:W-:Y:S02]  /*3ca0*/  DADD R8, R18, -R8 ;  /* 0x0000000012087229 */ /* 0x021fe40000000808 */
[----:B-1----:R-:W-:-:S06]  /*3cb0*/  DADD R4, R16, -R4 ;  /* 0x0000000010047229 */ /* 0x002fcc0000000804 */
[----:B------:R-:W-:Y:S02]  /*3cc0*/  DMUL R8, R8, R8 ;  /* 0x0000000808087228 */ /* 0x000fe40000000000 */
[----:B--2---:R-:W-:-:S06]  /*3cd0*/  DADD R12, R20, -R12 ;  /* 0x00000000140c7229 */ /* 0x004fcc000000080c */
        /* <DEDUP_REMOVED lines=23> */
.L_x_80:
[----:B------:R-:W-:Y:S05]  /*3e50*/  BSYNC.RECONVERGENT B3 ;  /* 0x0000000000037941 */ /* 0x000fea0003800200 */
.L_x_79:
        /* <DEDUP_REMOVED lines=23> */
.L_x_82:
[----:B------:R-:W-:Y:S05]  /*3fd0*/  BSYNC.RECONVERGENT B3 ;  /* 0x0000000000037941 */ /* 0x000fea0003800200 */
.L_x_81:
[----:B------:R-:W0:Y:S01]  /*3fe0*/  LDC.64 R8, c[0x0][0x380] ;  /* 0x0000e000ff087b82 */ /* 0x000e220000000a00 */
[----:B------:R-:W0:Y:S01]  /*3ff0*/  F2I.F64.TRUNC R5, R4 ;  /* 0x0000000400057311 */ /* 0x000e22000030d100 */
[----:B------:R-:W-:Y:S02]  /*4000*/  IMAD.MOV.U32 R12, RZ, RZ, 0x1 ;  /* 0x00000001ff0c7424 */ /* 0x000fe400078e00ff */
[----:B------:R-:W-:Y:S02]  /*4010*/  IMAD.MOV.U32 R13, RZ, RZ, 0x0 ;  /* 0x00000000ff0d7424 */ /* 0x000fe400078e00ff */
[----:B0-----:R-:W-:-:S05]  /*4020*/  IMAD.WIDE R8, R5, 0x8, R8 ;  /* 0x0000000805087825 */ /* 0x001fca00078e0208 */
[----:B------:R4:W-:Y:S02]  /*4030*/  REDG.E.ADD.64.STRONG.GPU desc[UR10][R8.64], R12 ;  /* 0x0000000c0800798e */ /* 0x0009e4000c12e50a */
.L_x_78:
[----:B------:R-:W-:Y:S05]  /*4040*/  BSYNC.RECONVERGENT B2 ;  /* 0x0000000000027941 */ /* 0x000fea0003800200 */
.L_x_77:
[C---:B------:R-:W-:Y:S01]  /*4050*/  IADD3 R2, PT, PT, R10.reuse, 0x2, RZ ;  /* 0x000000020a027810 */ /* 0x040fe20007ffe0ff */
[----:B------:R-:W-:-:S04]  /*4060*/  VIADD R0, R10, 0x1 ;  /* 0x000000010a007836 */ /* 0x000fc80000000000 */
[----:B------:R-:W-:-:S07]  /*4070*/  IMAD.MOV.U32 R10, RZ, RZ, R2 ;  /* 0x000000ffff0a7224 */ /* 0x000fce00078e0002 */
.L_x_70:
[----:B------:R-:W-:Y:S05]  /*4080*/  BSYNC.RECONVERGENT B1 ;  /* 0x0000000000017941 */ /* 0x000fea0003800200 */
.L_x_69:
[----:B------:R-:W0:Y:S01]  /*4090*/  LDC R5, c[0x0][0x3b4] ;  /* 0x0000ed00ff057b82 */ /* 0x000e220000000800 */
[----:B------:R-:W1:Y:S01]  /*40a0*/  LDCU.64 UR8, c[0x0][0x3a0] ;  /* 0x00007400ff0877ac */ /* 0x000e620008000a00 */
[----:B------:R-:W-:Y:S01]  /*40b0*/  LOP3.LUT R6, R6, 0x1, RZ, 0xc0, !PT ;  /* 0x0000000106067812 */ /* 0x000fe200078ec0ff */
[----:B0-----:R-:W-:-:S05]  /*40c0*/  IMAD R2, R5, UR12, R10 ;  /* 0x0000000c05027c24 */ /* 0x001fca000f8e020a */
[----:B-1----:R-:W-:Y:S02]  /*40d0*/  ISETP.GE.U32.AND P0, PT, R2, UR8, PT ;  /* 0x0000000802007c0c */ /* 0x002fe4000bf06070 */
[----:B------:R-:W-:-:S04]  /*40e0*/  SHF.R.S32.HI R2, RZ, 0x1f, R2 ;  /* 0x0000001fff027819 */ /* 0x000fc80000011402 */
[----:B------:R-:W-:-:S04]  /*40f0*/  ISETP.GE.AND.EX P0, PT, R2, UR9, PT, P0 ;  /* 0x0000000902007c0c */ /* 0x000fc8000bf06300 */
[----:B------:R-:W-:-:S13]  /*4100*/  ISETP.NE.U32.OR P0, PT, R6, 0x1, P0 ;  /* 0x000000010600780c */ /* 0x000fda0000705470 */
[----:B------:R-:W-:Y:S05]  /*4110*/  @P0 BRA `(.L_x_40) ;  /* 0x0000000400080947 */ /* 0x000fea0003800000 */
[----:B------:R-:W-:Y:S01]  /*4120*/  LEA R0, R0, UR4, 0x3 ;  /* 0x0000000400007c11 */ /* 0x000fe2000f8e18ff */
[----:B------:R-:W-:Y:S01]  /*4130*/  BSSY.RECONVERGENT B1, `(.L_x_83) ;  /* 0x0000022000017945 */ /* 0x000fe20003800200 */
[----:B------:R-:W-:-:S03]  /*4140*/  LEA R10, R10, UR4, 0x3 ;  /* 0x000000040a0a7c11 */ /* 0x000fc6000f8e18ff */
[----:B------:R-:W0:Y:S04]  /*4150*/  LDS.64 R6, [R0+0x208] ;  /* 0x0002080000067984 */ /* 0x000e280000000a00 */
[----:B------:R-:W1:Y:S04]  /*4160*/  LDS.64 R4, [R10] ;  /* 0x000000000a047984 */ /* 0x000e680000000a00 */
[----:B--234-:R-:W2:Y:S01]  /*4170*/  LDS.64 R8, [R0+0x408] ;  /* 0x0004080000087984 */ /* 0x01cea20000000a00 */
        /* <DEDUP_REMOVED lines=26> */
[----:B------:R-:W-:Y:S05]  /*4320*/  CALL.REL.NOINC `($__internal_1_$__cuda_sm20_dsqrt_rn_f64_mediumpath_v1) ;  /* 0x00000008000c7944 */ /* 0x000fea0003c00000 */
[----:B------:R-:W-:Y:S01]  /*4330*/  IMAD.MOV.U32 R6, RZ, RZ, R24 ;  /* 0x000000ffff067224 */ /* 0x000fe200078e0018 */
[----:B------:R-:W-:-:S07]  /*4340*/  MOV R7, R25 ;  /* 0x0000001900077202 */ /* 0x000fce0000000f00 */
.L_x_84:
[----:B------:R-:W-:Y:S05]  /*4350*/  BSYNC.RECONVERGENT B1 ;  /* 0x0000000000017941 */ /* 0x000fea0003800200 */
.L_x_83:
        /* <DEDUP_REMOVED lines=23> */
.L_x_86:
[----:B------:R-:W-:Y:S05]  /*44d0*/  BSYNC.RECONVERGENT B1 ;  /* 0x0000000000017941 */ /* 0x000fea0003800200 */
.L_x_85:
[----:B------:R-:W0:Y:S01]  /*44e0*/  LDC.64 R2, c[0x0][0x380] ;  /* 0x0000e000ff027b82 */ /* 0x000e220000000a00 */
[----:B------:R-:W0:Y:S01]  /*44f0*/  F2I.F64.TRUNC R5, R4 ;  /* 0x0000000400057311 */ /* 0x000e22000030d100 */
[----:B------:R-:W-:Y:S02]  /*4500*/  IMAD.MOV.U32 R6, RZ, RZ, 0x1 ;  /* 0x00000001ff067424 */ /* 0x000fe400078e00ff */
[----:B------:R-:W-:Y:S02]  /*4510*/  IMAD.MOV.U32 R7, RZ, RZ, 0x0 ;  /* 0x00000000ff077424 */ /* 0x000fe400078e00ff */
[----:B0-----:R-:W-:-:S05]  /*4520*/  IMAD.WIDE R2, R5, 0x8, R2 ;  /* 0x0000000805027825 */ /* 0x001fca00078e0202 */
[----:B------:R0:W-:Y:S02]  /*4530*/  REDG.E.ADD.64.STRONG.GPU desc[UR10][R2.64], R6 ;  /* 0x000000060200798e */ /* 0x0001e4000c12e50a */
.L_x_40:
[----:B------:R-:W-:Y:S05]  /*4540*/  WARPSYNC.ALL ;  /* 0x0000000000007948 */ /* 0x000fea0003800000 */
[----:B------:R-:W-:Y:S06]  /*4550*/  BAR.SYNC.DEFER_BLOCKING 0x0 ;  /* 0x0000000000007b1d */ /* 0x000fec0000010000 */
[----:B------:R-:W-:Y:S05]  /*4560*/  EXIT ;  /* 0x000000000000794d */ /* 0x000fea0003800000 */
        .weak           $__internal_0_$__cuda_sm20_div_rn_f64_full
        .type           $__internal_0_$__cuda_sm20_div_rn_f64_full,@function
        .size           $__internal_0_$__cuda_sm20_div_rn_f64_full,($__internal_1_$__cuda_sm20_dsqrt_rn_f64_mediumpath_v1 - $__internal_0_$__cuda_sm20_div_rn_f64_full)
$__internal_0_$__cuda_sm20_div_rn_f64_full:
[C---:B------:R-:W-:Y:S01]  /*4570*/  FSETP.GEU.AND P0, PT, |R3|.reuse, 1.469367938527859385e-39, PT ;  /* 0x001000000300780b */ /* 0x040fe20003f0e200 */
[----:B------:R-:W-:Y:S01]  /*4580*/  IMAD.U32 R24, RZ, RZ, UR13 ;  /* 0x0000000dff187e24 */ /* 0x000fe2000f8e00ff */
[----:B------:R-:W-:Y:S01]  /*4590*/  LOP3.LUT R4, R3, 0x800fffff, RZ, 0xc0, !PT ;  /* 0x800fffff03047812 */ /* 0x000fe200078ec0ff */
[----:B------:R-:W-:Y:S01]  /*45a0*/  IMAD.MOV.U32 R25, RZ, RZ, R3 ;  /* 0x000000ffff197224 */ /* 0x000fe200078e0003 */
[----:B------:R-:W-:Y:S01]  /*45b0*/  MOV R22, UR13 ;  /* 0x0000000d00167c02 */ /* 0x000fe20008000f00 */
[----:B------:R-:W-:Y:S01]  /*45c0*/  IMAD.MOV.U32 R8, RZ, RZ, 0x1 ;  /* 0x00000001ff087424 */ /* 0x000fe200078e00ff */
[----:B------:R-:W-:Y:S01]  /*45d0*/  LOP3.LUT R23, R4, 0x3ff00000, RZ, 0xfc, !PT ;  /* 0x3ff0000004177812 */ /* 0x000fe200078efcff */
[----:B------:R-:W-:Y:S01]  /*45e0*/  BSSY.RECONVERGENT B0, `(.L_x_87) ;  /* 0x0000052000007945 */ /* 0x000fe20003800200 */
[C---:B------:R-:W-:Y:S02]  /*45f0*/  FSETP.GEU.AND P3, PT, |R27|.reuse, 1.469367938527859385e-39, PT ;  /* 0x001000001b00780b */ /* 0x040fe40003f6e200 */
[----:B------:R-:W-:-:S02]  /*4600*/  LOP3.LUT R4, R27, 0x7ff00000, RZ, 0xc0, !PT ;  /* 0x7ff000001b047812 */ /* 0x000fc400078ec0ff */
[----:B------:R-:W-:Y:S01]  /*4610*/  LOP3.LUT R31, R3, 0x7ff00000, RZ, 0xc0, !PT ;  /* 0x7ff00000031f7812 */ /* 0x000fe200078ec0ff */
[----:B------:R-:W-:Y:S02]  /*4620*/  @!P0 DMUL R22, R24, 8.98846567431157953865e+307 ;  /* 0x7fe0000018168828 */ /* 0x000fe40000000000 */
[----:B------:R-:W-:Y:S01]  /*4630*/  IMAD.MOV.U32 R30, RZ, RZ, R4 ;  /* 0x000000ffff1e7224 */ /* 0x000fe200078e0004 */
[----:B------:R-:W-:-:S03]  /*4640*/  ISETP.GE.U32.AND P2, PT, R4, R31, PT ;  /* 0x0000001f0400720c */ /* 0x000fc60003f46070 */
[----:B------:R-:W0:Y:S02]  /*4650*/  MUFU.RCP64H R9, R23 ;  /* 0x0000001700097308 */ /* 0x000e240000001800 */
[----:B------:R-:W-:Y:S01]  /*4660*/  @!P3 LOP3.LUT R5, R25, 0x7ff00000, RZ, 0xc0, !PT ;  /* 0x7ff000001905b812 */ /* 0x000fe200078ec0ff */
[----:B------:R-:W-:Y:S01]  /*4670*/  @!P3 IMAD.MOV.U32 R32, RZ, RZ, RZ ;  /* 0x000000ffff20b224 */ /* 0x000fe200078e00ff */
[----:B------:R-:W-:Y:S02]  /*4680*/  @!P0 LOP3.LUT R31, R23, 0x7ff00000, RZ, 0xc0, !PT ;  /* 0x7ff00000171f8812 */ /* 0x000fe400078ec0ff */
[----:B------:R-:W-:Y:S02]  /*4690*/  @!P3 ISETP.GE.U32.AND P4, PT, R4, R5, PT ;  /* 0x000000050400b20c */ /* 0x000fe40003f86070 */
[----:B------:R-:W-:-:S04]  /*46a0*/  MOV R5, 0x1ca00000 ;  /* 0x1ca0000000057802 */ /* 0x000fc80000000f00 */
[----:B------:R-:W-:Y:S01]  /*46b0*/  @!P3 SEL R33, R5, 0x63400000, !P4 ;  /* 0x634000000521b807 */ /* 0x000fe20006000000 */
[----:B0-----:R-:W-:-:S08]  /*46c0*/  DFMA R28, R8, -R22, 1 ;  /* 0x3ff00000081c742b */ /* 0x001fd00000000816 */
[----:B------:R-:W-:-:S08]  /*46d0*/  DFMA R28, R28, R28, R28 ;  /* 0x0000001c1c1c722b */ /* 0x000fd0000000001c */
[----:B------:R-:W-:Y:S01]  /*46e0*/  DFMA R28, R8, R28, R8 ;  /* 0x0000001c081c722b */ /* 0x000fe20000000008 */
[--C-:B------:R-:W-:Y:S02]  /*46f0*/  @!P3 LOP3.LUT R8, R33, 0x80000000, R27.reuse, 0xf8, !PT ;  /* 0x800000002108b812 */ /* 0x100fe400078ef81b */
[----:B------:R-:W-:Y:S02]  /*4700*/  SEL R9, R5, 0x63400000, !P2 ;  /* 0x6340000005097807 */ /* 0x000fe40005000000 */
[----:B------:R-:W-:Y:S01]  /*4710*/  @!P3 LOP3.LUT R33, R8, 0x100000, RZ, 0xfc, !PT ;  /* 0x001000000821b812 */ /* 0x000fe200078efcff */
[----:B------:R-:W-:Y:S02]  /*4720*/  IMAD.MOV.U32 R8, RZ, RZ, R26 ;  /* 0x000000ffff087224 */ /* 0x000fe400078e001a */
[----:B------:R-:W-:Y:S01]  /*4730*/  DFMA R34, R28, -R22, 1 ;  /* 0x3ff000001c22742b */ /* 0x000fe20000000816 */
[----:B------:R-:W-:-:S06]  /*4740*/  LOP3.LUT R9, R9, 0x800fffff, R27, 0xf8, !PT ;  /* 0x800fffff09097812 */ /* 0x000fcc00078ef81b */
[----:B------:R-:W-:Y:S02]  /*4750*/  @!P3 DFMA R8, R8, 2, -R32 ;  /* 0x400000000808b82b */ /* 0x000fe40000000820 */
[----:B------:R-:W-:-:S08]  /*4760*/  DFMA R34, R28, R34, R28 ;  /* 0x000000221c22722b */ /* 0x000fd0000000001c */
[----:B------:R-:W-:Y:S01]  /*4770*/  DMUL R32, R34, R8 ;  /* 0x0000000822207228 */ /* 0x000fe20000000000 */
[----:B------:R-:W-:-:S07]  /*4780*/  @!P3 LOP3.LUT R30, R9, 0x7ff00000, RZ, 0xc0, !PT ;  /* 0x7ff00000091eb812 */ /* 0x000fce00078ec0ff */
[----:B------:R-:W-:-:S08]  /*4790*/  DFMA R28, R32, -R22, R8 ;  /* 0x80000016201c722b */ /* 0x000fd00000000008 */
[----:B------:R-:W-:Y:S01]  /*47a0*/  DFMA R28, R34, R28, R32 ;  /* 0x0000001c221c722b */ /* 0x000fe20000000020 */
[----:B------:R-:W-:-:S04]  /*47b0*/  IADD3 R32, PT, PT, R30, -0x1, RZ ;  /* 0xffffffff1e207810 */ /* 0x000fc80007ffe0ff */
[----:B------:R-:W-:Y:S01]  /*47c0*/  ISETP.GT.U32.AND P0, PT, R32, 0x7feffffe, PT ;  /* 0x7feffffe2000780c */ /* 0x000fe20003f04070 */
[----:B------:R-:W-:-:S05]  /*47d0*/  VIADD R32, R31, 0xffffffff ;  /* 0xffffffff1f207836 */ /* 0x000fca0000000000 */
[----:B------:R-:W-:-:S13]  /*47e0*/  ISETP.GT.U32.OR P0, PT, R32, 0x7feffffe, P0 ;  /* 0x7feffffe2000780c */ /* 0x000fda0000704470 */
[----:B------:R-:W-:Y:S05]  /*47f0*/  @P0 BRA `(.L_x_88) ;  /* 0x00000000006c0947 */ /* 0x000fea0003800000 */
[----:B------:R-:W-:Y:S02]  /*4800*/  LOP3.LUT R27, R25, 0x7ff00000, RZ, 0xc0, !PT ;  /* 0x7ff00000191b7812 */ /* 0x000fe400078ec0ff */
[----:B------:R-:W-:Y:S02]  /*4810*/  MOV R30, RZ ;  /* 0x000000ff001e7202 */ /* 0x000fe40000000f00 */
[CC--:B------:R-:W-:Y:S02]  /*4820*/  VIADDMNMX R26, R4.reuse, -R27.reuse, 0xb9600000, !PT ;  /* 0xb9600000041a7446 */ /* 0x0c0fe4000780091b */
[----:B------:R-:W-:Y:S02]  /*4830*/  ISETP.GE.U32.AND P0, PT, R4, R27, PT ;  /* 0x0000001b0400720c */ /* 0x000fe40003f06070 */
[----:B------:R-:W-:Y:S02]  /*4840*/  VIMNMX R26, PT, PT, R26, 0x46a00000, PT ;  /* 0x46a000001a1a7848 */ /* 0x000fe40003fe0100 */
[----:B------:R-:W-:-:S05]  /*4850*/  SEL R5, R5, 0x63400000, !P0 ;  /* 0x6340000005057807 */ /* 0x000fca0004000000 */
[----:B------:R-:W-:-:S04]  /*4860*/  IMAD.IADD R26, R26, 0x1, -R5 ;  /* 0x000000011a1a7824 */ /* 0x000fc800078e0a05 */
[----:B------:R-:W-:-:S06]  /*4870*/  VIADD R31, R26, 0x7fe00000 ;  /* 0x7fe000001a1f7836 */ /* 0x000fcc0000000000 */
[----:B------:R-:W-:-:S10]  /*4880*/  DMUL R4, R28, R30 ;  /* 0x0000001e1c047228 */ /* 0x000fd40000000000 */
[----:B------:R-:W-:-:S13]  /*4890*/  FSETP.GTU.AND P0, PT, |R5|, 1.469367938527859385e-39, PT ;  /* 0x001000000500780b */ /* 0x000fda0003f0c200 */
[----:B------:R-:W-:Y:S05]  /*48a0*/  @P0 BRA `(.L_x_89) ;  /* 0x0000000000940947 */ /* 0x000fea0003800000 */
[----:B------:R-:W-:Y:S01]  /*48b0*/  DFMA R8, R28, -R22, R8 ;  /* 0x800000161c08722b */ /* 0x000fe20000000008 */
[----:B------:R-:W-:-:S09]  /*48c0*/  IMAD.MOV.U32 R30, RZ, RZ, RZ ;  /* 0x000000ffff1e7224 */ /* 0x000fd200078e00ff */
[C---:B------:R-:W-:Y:S02]  /*48d0*/  FSETP.NEU.AND P0, PT, R9.reuse, RZ, PT ;  /* 0x000000ff0900720b */ /* 0x040fe40003f0d000 */
[----:B------:R-:W-:-:S04]  /*48e0*/  LOP3.LUT R23, R9, 0x80000000, R25, 0x48, !PT ;  /* 0x8000000009177812 */ /* 0x000fc800078e4819 */
[----:B------:R-:W-:-:S07]  /*48f0*/  LOP3.LUT R31, R23, R31, RZ, 0xfc, !PT ;  /* 0x0000001f171f7212 */ /* 0x000fce00078efcff */
[----:B------:R-:W-:Y:S05]  /*4900*/  @!P0 BRA `(.L_x_89) ;  /* 0x00000000007c8947 */ /* 0x000fea0003800000 */
[----:B------:R-:W-:Y:S02]  /*4910*/  IMAD.MOV R9, RZ, RZ, -R26 ;  /* 0x000000ffff097224 */ /* 0x000fe400078e0a1a */
[----:B------:R-:W-:-:S06]  /*4920*/  IMAD.MOV.U32 R8, RZ, RZ, RZ ;  /* 0x000000ffff087224 */ /* 0x000fcc00078e00ff */
[----:B------:R-:W-:Y:S02]  /*4930*/  DFMA R8, R4, -R8, R28 ;  /* 0x800000080408722b */ /* 0x000fe4000000001c */
[----:B------:R-:W-:-:S04]  /*4940*/  DMUL.RP R28, R28, R30 ;  /* 0x0000001e1c1c7228 */ /* 0x000fc80000008000 */
[----:B------:R-:W-:-:S04]  /*4950*/  IADD3 R8, PT, PT, -R26, -0x43300000, RZ ;  /* 0xbcd000001a087810 */ /* 0x000fc80007ffe1ff */
[----:B------:R-:W-:Y:S02]  /*4960*/  FSETP.NEU.AND P0, PT, |R9|, R8, PT ;  /* 0x000000080900720b */ /* 0x000fe40003f0d200 */
[----:B------:R-:W-:Y:S02]  /*4970*/  LOP3.LUT R23, R29, R23, RZ, 0x3c, !PT ;  /* 0x000000171d177212 */ /* 0x000fe400078e3cff */
[----:B------:R-:W-:Y:S02]  /*4980*/  FSEL R4, R28, R4, !P0 ;  /* 0x000000041c047208 */ /* 0x000fe40004000000 */
[----:B------:R-:W-:Y:S01]  /*4990*/  FSEL R5, R23, R5, !P0 ;  /* 0x0000000517057208 */ /* 0x000fe20004000000 */
[----:B------:R-:W-:Y:S06]  /*49a0*/  BRA `(.L_x_89) ;  /* 0x0000000000547947 */ /* 0x000fec0003800000 */
.L_x_88:
[----:B------:R-:W-:-:S14]  /*49b0*/  DSETP.NAN.AND P0, PT, R26, R26, PT ;  /* 0x0000001a1a00722a */ /* 0x000fdc0003f08000 */
[----:B------:R-:W-:Y:S05]  /*49c0*/  @P0 BRA `(.L_x_90) ;  /* 0x0000000000440947 */ /* 0x000fea0003800000 */
[----:B------:R-:W-:-:S14]  /*49d0*/  DSETP.NAN.AND P0, PT, R24, R24, PT ;  /* 0x000000181800722a */ /* 0x000fdc0003f08000 */
[----:B------:R-:W-:Y:S05]  /*49e0*/  @P0 BRA `(.L_x_91) ;  /* 0x0000000000300947 */ /* 0x000fea0003800000 */
[----:B------:R-:W-:Y:S01]  /*49f0*/  ISETP.NE.AND P0, PT, R30, R31, PT ;  /* 0x0000001f1e00720c */ /* 0x000fe20003f05270 */
[----:B------:R-:W-:Y:S01]  /*4a00*/  IMAD.MOV.U32 R5, RZ, RZ, -0x80000 ;  /* 0xfff80000ff057424 */ /* 0x000fe200078e00ff */
[----:B------:R-:W-:-:S11]  /*4a10*/  MOV R4, 0x0 ;  /* 0x0000000000047802 */ /* 0x000fd60000000f00 */
[----:B------:R-:W-:Y:S05]  /*4a20*/  @!P0 BRA `(.L_x_89) ;  /* 0x0000000000348947 */ /* 0x000fea0003800000 */
[----:B------:R-:W-:Y:S02]  /*4a30*/  ISETP.NE.AND P0, PT, R30, 0x7ff00000, PT ;  /* 0x7ff000001e00780c */ /* 0x000fe40003f05270 */
[----:B------:R-:W-:Y:S02]  /*4a40*/  LOP3.LUT R5, R27, 0x80000000, R25, 0x48, !PT ;  /* 0x800000001b057812 */ /* 0x000fe400078e4819 */
[----:B------:R-:W-:-:S13]  /*4a50*/  ISETP.EQ.OR P0, PT, R31, RZ, !P0 ;  /* 0x000000ff1f00720c */ /* 0x000fda0004702670 */
[----:B------:R-:W-:Y:S01]  /*4a60*/  @P0 LOP3.LUT R8, R5, 0x7ff00000, RZ, 0xfc, !PT ;  /* 0x7ff0000005080812 */ /* 0x000fe200078efcff */
[----:B------:R-:W-:Y:S02]  /*4a70*/  @!P0 IMAD.MOV.U32 R4, RZ, RZ, RZ ;  /* 0x000000ffff048224 */ /* 0x000fe400078e00ff */
[----:B------:R-:W-:Y:S01]  /*4a80*/  @P0 IMAD.MOV.U32 R4, RZ, RZ, RZ ;  /* 0x000000ffff040224 */ /* 0x000fe200078e00ff */
[----:B------:R-:W-:Y:S01]  /*4a90*/  @P0 MOV R5, R8 ;  /* 0x0000000800050202 */ /* 0x000fe20000000f00 */
[----:B------:R-:W-:Y:S06]  /*4aa0*/  BRA `(.L_x_89) ;  /* 0x0000000000147947 */ /* 0x000fec0003800000 */
.L_x_91:
[----:B------:R-:W-:Y:S01]  /*4ab0*/  LOP3.LUT R5, R25, 0x80000, RZ, 0xfc, !PT ;  /* 0x0008000019057812 */ /* 0x000fe200078efcff */
[----:B------:R-:W-:Y:S01]  /*4ac0*/  IMAD.MOV.U32 R4, RZ, RZ, R24 ;  /* 0x000000ffff047224 */ /* 0x000fe200078e0018 */
[----:B------:R-:W-:Y:S06]  /*4ad0*/  BRA `(.L_x_89) ;  /* 0x0000000000087947 */ /* 0x000fec0003800000 */
.L_x_90:
[----:B------:R-:W-:Y:S01]  /*4ae0*/  LOP3.LUT R5, R27, 0x80000, RZ, 0xfc, !PT ;  /* 0x000800001b057812 */ /* 0x000fe200078efcff */
[----:B------:R-:W-:-:S07]  /*4af0*/  IMAD.MOV.U32 R4, RZ, RZ, R26 ;  /* 0x000000ffff047224 */ /* 0x000fce00078e001a */
.L_x_89:
[----:B------:R-:W-:Y:S05]  /*4b00*/  BSYNC.RECONVERGENT B0 ;  /* 0x0000000000007941 */ /* 0x000fea0003800200 */
.L_x_87:
[----:B------:R-:W-:Y:S01]  /*4b10*/  IMAD.MOV.U32 R8, RZ, RZ, R4 ;  /* 0x000000ffff087224 */ /* 0x000fe200078e0004 */
[----:B------:R-:W-:Y:S01]  /*4b20*/  MOV R9, R5 ;  /* 0x0000000500097202 */ /* 0x000fe20000000f00 */
[----:B------:R-:W-:Y:S02]  /*4b30*/  IMAD.MOV.U32 R4, RZ, RZ, R2 ;  /* 0x000000ffff047224 */ /* 0x000fe400078e0002 */
[----:B------:R-:W-:-:S04]  /*4b40*/  IMAD.MOV.U32 R5, RZ, RZ, 0x0 ;  /* 0x00000000ff057424 */ /* 0x000fc800078e00ff */
[----:B------:R-:W-:Y:S05]  /*4b50*/  RET.REL.NODEC R4 `(_Z11PDH_kernel2PyPdS0_S0_xdii) ;  /* 0xffffffb404287950 */ /* 0x000fea0003c3ffff */
        .weak           $__internal_1_$__cuda_sm20_dsqrt_rn_f64_mediumpath_v1
        .type           $__internal_1_$__cuda_sm20_dsqrt_rn_f64_mediumpath_v1,@function
        .size           $__internal_1_$__cuda_sm20_dsqrt_rn_f64_mediumpath_v1,(.L_x_113 - $__internal_1_$__cuda_sm20_dsqrt_rn_f64_mediumpath_v1)
$__internal_1_$__cuda_sm20_dsqrt_rn_f64_mediumpath_v1:
[----:B------:R-:W-:Y:S01]  /*4b60*/  ISETP.GE.U32.AND P0, PT, R26, -0x3400000, PT ;  /* 0xfcc000001a00780c */ /* 0x000fe20003f06070 */
[----:B------:R-:W-:-:S12]  /*4b70*/  BSSY.RECONVERGENT B0, `(.L_x_92) ;  /* 0x0000023000007945 */ /* 0x000fd80003800200 */
[----:B------:R-:W-:Y:S05]  /*4b80*/  @!P0 BRA `(.L_x_93) ;  /* 0x0000000000208947 */ /* 0x000fea0003800000 */
[----:B------:R-:W-:-:S10]  /*4b90*/  DFMA.RM R8, R22, R8, R4 ;  /* 0x000000081608722b */ /* 0x000fd40000004004 */
[----:B------:R-:W-:-:S05]  /*4ba0*/  IADD3 R4, P0, PT, R8, 0x1, RZ ;  /* 0x0000000108047810 */ /* 0x000fca0007f1e0ff */
[----:B------:R-:W-:-:S06]  /*4bb0*/  IMAD.X R5, RZ, RZ, R9, P0 ;  /* 0x000000ffff057224 */ /* 0x000fcc00000e0609 */
[----:B------:R-:W-:-:S08]  /*4bc0*/  DFMA.RP R24, -R8, R4, R24 ;  /* 0x000000040818722b */ /* 0x000fd00000008118 */
[----:B------:R-:W-:-:S06]  /*4bd0*/  DSETP.GT.AND P0, PT, R24, RZ, PT ;  /* 0x000000ff1800722a */ /* 0x000fcc0003f04000 */
[----:B------:R-:W-:Y:S02]  /*4be0*/  FSEL R4, R4, R8, P0 ;  /* 0x0000000804047208 */ /* 0x000fe40000000000 */
[----:B------:R-:W-:Y:S01]  /*4bf0*/  FSEL R5, R5, R9, P0 ;  /* 0x0000000905057208 */ /* 0x000fe20000000000 */
[----:B------:R-:W-:Y:S06]  /*4c00*/  BRA `(.L_x_94) ;  /* 0x0000000000647947 */ /* 0x000fec0003800000 */
.L_x_93:
[----:B------:R-:W-:-:S14]  /*4c10*/  DSETP.NE.AND P0, PT, R24, RZ, PT ;  /* 0x000000ff1800722a */ /* 0x000fdc0003f05000 */
[----:B------:R-:W-:Y:S05]  /*4c20*/  @!P0 BRA `(.L_x_95) ;  /* 0x0000000000588947 */ /* 0x000fea0003800000 */
[----:B------:R-:W-:-:S13]  /*4c30*/  ISETP.GE.AND P0, PT, R25, RZ, PT ;  /* 0x000000ff1900720c */ /* 0x000fda0003f06270 */
[----:B------:R-:W-:Y:S01]  /*4c40*/  @!P0 MOV R4, 0x0 ;  /* 0x0000000000048802 */ /* 0x000fe20000000f00 */
[----:B------:R-:W-:Y:S01]  /*4c50*/  @!P0 IMAD.MOV.U32 R5, RZ, RZ, -0x80000 ;  /* 0xfff80000ff058424 */ /* 0x000fe200078e00ff */
[----:B------:R-:W-:Y:S06]  /*4c60*/  @!P0 BRA `(.L_x_94) ;  /* 0x00000000004c8947 */ /* 0x000fec0003800000 */
[----:B------:R-:W-:-:S13]  /*4c70*/  ISETP.GT.AND P0, PT, R25, 0x7fefffff, PT ;  /* 0x7fefffff1900780c */ /* 0x000fda0003f04270 */
[----:B------:R-:W-:Y:S05]  /*4c80*/  @P0 BRA `(.L_x_95) ;  /* 0x0000000000400947 */ /* 0x000fea0003800000 */
[----:B------:R-:W-:Y:S01]  /*4c90*/  DMUL R24, R24, 8.11296384146066816958e+31 ;  /* 0x4690000018187828 */ /* 0x000fe20000000000 */
[----:B------:R-:W-:Y:S01]  /*4ca0*/  IMAD.MOV.U32 R22, RZ, RZ, RZ ;  /* 0x000000ffff167224 */ /* 0x000fe200078e00ff */
[----:B------:R-:W-:Y:S01]  /*4cb0*/  MOV R5, 0x3fd80000 ;  /* 0x3fd8000000057802 */ /* 0x000fe20000000f00 */
[----:B------:R-:W-:-:S03]  /*4cc0*/  IMAD.MOV.U32 R4, RZ, RZ, 0x0 ;  /* 0x00000000ff047424 */ /* 0x000fc600078e00ff */
[----:B------:R-:W0:Y:S02]  /*4cd0*/  MUFU.RSQ64H R23, R25 ;  /* 0x0000001900177308 */ /* 0x000e240000001c00 */
[----:B0-----:R-:W-:-:S08]  /*4ce0*/  DMUL R8, R22, R22 ;  /* 0x0000001616087228 */ /* 0x001fd00000000000 */
[----:B------:R-:W-:-:S08]  /*4cf0*/  DFMA R8, R24, -R8, 1 ;  /* 0x3ff000001808742b */ /* 0x000fd00000000808 */
[----:B------:R-:W-:Y:S02]  /*4d00*/  DFMA R4, R8, R4, 0.5 ;  /* 0x3fe000000804742b */ /* 0x000fe40000000004 */
[----:B------:R-:W-:-:S08]  /*4d10*/  DMUL R8, R22, R8 ;  /* 0x0000000816087228 */ /* 0x000fd00000000000 */
[----:B------:R-:W-:-:S08]  /*4d20*/  DFMA R8, R4, R8, R22 ;  /* 0x000000080408722b */ /* 0x000fd00000000016 */
[----:B------:R-:W-:Y:S02]  /*4d30*/  DMUL R4, R24, R8 ;  /* 0x0000000818047228 */ /* 0x000fe40000000000 */
[----:B------:R-:W-:-:S06]  /*4d40*/  VIADD R9, R9, 0xfff00000 ;  /* 0xfff0000009097836 */ /* 0x000fcc0000000000 */
[----:B------:R-:W-:-:S08]  /*4d50*/  DFMA R22, R4, -R4, R24 ;  /* 0x800000040416722b */ /* 0x000fd00000000018 */
[----:B------:R-:W-:-:S10]  /*4d60*/  DFMA R4, R8, R22, R4 ;  /* 0x000000160804722b */ /* 0x000fd40000000004 */
[----:B------:R-:W-:Y:S01]  /*4d70*/  VIADD R5, R5, 0xfcb00000 ;  /* 0xfcb0000005057836 */ /* 0x000fe20000000000 */
[----:B------:R-:W-:Y:S06]  /*4d80*/  BRA `(.L_x_94) ;  /* 0x0000000000047947 */ /* 0x000fec0003800000 */
.L_x_95:
[----:B------:R-:W-:-:S11]  /*4d90*/  DADD R4, R24, R24 ;  /* 0x0000000018047229 */ /* 0x000fd60000000018 */
.L_x_94:
[----:B------:R-:W-:Y:S05]  /*4da0*/  BSYNC.RECONVERGENT B0 ;  /* 0x0000000000007941 */ /* 0x000fea0003800200 */
.L_x_92:
[----:B------:R-:W-:Y:S01]  /*4db0*/  IMAD.MOV.U32 R24, RZ, RZ, R4 ;  /* 0x000000ffff187224 */ /* 0x000fe200078e0004 */
[----:B------:R-:W-:Y:S01]  /*4dc0*/  MOV R25, R5 ;  /* 0x0000000500197202 */ /* 0x000fe20000000f00 */
[----:B------:R-:W-:Y:S02]  /*4dd0*/  IMAD.MOV.U32 R4, RZ, RZ, R2 ;  /* 0x000000ffff047224 */ /* 0x000fe400078e0002 */
[----:B------:R-:W-:-:S04]  /*4de0*/  IMAD.MOV.U32 R5, RZ, RZ, 0x0 ;  /* 0x00000000ff057424 */ /* 0x000fc800078e00ff */
[----:B------:R-:W-:Y:S05]  /*4df0*/  RET.REL.NODEC R4 `(_Z11PDH_kernel2PyPdS0_S0_xdii) ;  /* 0xffffffb004807950 */ /* 0x000fea0003c3ffff */
.L_x_96:
[----:B------:R-:W-:-:S00]  /*4e00*/  BRA `(.L_x_96) ;  /* 0xfffffffc00fc7947 */ /* 0x000fc0000383ffff */
[----:B------:R-:W-:-:S00]  /*4e10*/  NOP ;  /* 0x0000000000007918 */ /* 0x000fc00000000000 */
        /* <DEDUP_REMOVED lines=14> */
.L_x_113:


//--------------------- .text._Z10PDH_kernelPyPdS0_S0_xd --------------------------
	.section	.text._Z10PDH_kernelPyPdS0_S0_xd,"ax",@progbits
	.align	128
        .global         _Z10PDH_kernelPyPdS0_S0_xd
        .type           _Z10PDH_kernelPyPdS0_S0_xd,@function
        .size           _Z10PDH_kernelPyPdS0_S0_xd,(.L_x_115 - _Z10PDH_kernelPyPdS0_S0_xd)
        .other          _Z10PDH_kernelPyPdS0_S0_xd,@"STO_CUDA_ENTRY STV_DEFAULT"
_Z10PDH_kernelPyPdS0_S0_xd:
.text._Z10PDH_kernelPyPdS0_S0_xd:
[----:B------:R-:W-:Y:S01]  /*0000*/  LDC R1, c[0x0][0x37c] ;  /* 0x0000df00ff017b82 */ /* 0x000fe20000000800 */
[----:B------:R-:W0:Y:S07]  /*0010*/  S2R R3, SR_TID.X ;  /* 0x0000000000037919 */ /* 0x000e2e0000002100 */
[----:B------:R-:W0:Y:S01]  /*0020*/  S2UR UR4, SR_CTAID.X ;  /* 0x00000000000479c3 */ /* 0x000e220000002500 */
[----:B------:R-:W1:Y:S07]  /*0030*/  LDCU.64 UR6, c[0x0][0x3a0] ;  /* 0x00007400ff0677ac */ /* 0x000e6e0008000a00 */
[----:B------:R-:W0:Y:S02]  /*0040*/  LDC R0, c[0x0][0x360] ;  /* 0x0000d800ff007b82 */ /* 0x000e240000000800 */
[----:B0-----:R-:W-:-:S05]  /*0050*/  IMAD R0, R0, UR4, R3 ;  /* 0x0000000400007c24 */ /* 0x001fca000f8e0203 */
[----:B-1----:R-:W-:Y:S02]  /*0060*/  ISETP.GE.U32.AND P0, PT, R0, UR6, PT ;  /* 0x0000000600007c0c */ /* 0x002fe4000bf06070 */
[----:B------:R-:W-:-:S04]  /*0070*/  SHF.R.S32.HI R3, RZ, 0x1f, R0 ;  /* 0x0000001fff037819 */ /* 0x000fc80000011400 */
[----:B------:R-:W-:-:S13]  /*0080*/  ISETP.GE.AND.EX P0, PT, R3, UR7, PT, P0 ;  /* 0x0000000703007c0c */ /* 0x000fda000bf06300 */
[----:B------:R-:W-:Y:S05]  /*0090*/  @P0 EXIT ;  /* 0x000000000000094d */ /* 0x000fea0003800000 */
[----:B------:R-:W-:-:S05]  /*00a0*/  VIADD R2, R0, 0x1 ;  /* 0x0000000100027836 */ /* 0x000fca0000000000 */
[----:B------:R-:W-:Y:S02]  /*00b0*/  ISETP.GE.U32.AND P0, PT, R2, UR6, PT ;  /* 0x0000000602007c0c */ /* 0x000fe4000bf06070 */
[----:B------:R-:W-:-:S04]  /*00c0*/  SHF.R.S32.HI R4, RZ, 0x1f, R2 ;  /* 0x0000001fff047819 */ /* 0x000fc80000011402 */
[----:B------:R-:W-:-:S13]  /*00d0*/  ISETP.GE.AND.EX P0, PT, R4, UR7, PT, P0 ;  /* 0x0000000704007c0c */ /* 0x000fda000bf06300 */
[----:B------:R-:W-:Y:S05]  /*00e0*/  @P0 EXIT ;  /* 0x000000000000094d */ /* 0x000fea0003800000 */
[----:B------:R-:W0:Y:S01]  /*00f0*/  LDCU.128 UR8, c[0x0][0x390] ;  /* 0x00007200ff0877ac */ /* 0x000e220008000c00 */
[----:B------:R-:W1:Y:S01]  /*0100*/  LDC.64 R18, c[0x0][0x3a8] ;  /* 0x0000ea00ff127b82 */ /* 0x000e620000000a00 */
[C---:B------:R-:W-:Y:S01]  /*0110*/  IMAD.SHL.U32 R10, R0.reuse, 0x8, RZ ;  /* 0x00000008000a7824 */ /* 0x040fe200078e00ff */
[----:B------:R-:W-:Y:S01]  /*0120*/  SHF.L.U64.HI R0, R0, 0x3, R3 ;  /* 0x0000000300007819 */ /* 0x000fe20000010203 */
[----:B------:R-:W2:Y:S01]  /*0130*/  LDCU.64 UR6, c[0x0][0x388] ;  /* 0x00007100ff0677ac */ /* 0x000ea20008000a00 */
[----:B------:R-:W-:Y:S01]  /*0140*/  IMAD.MOV.U32 R3, RZ, RZ, R4 ;  /* 0x000000ffff037224 */ /* 0x000fe200078e0004 */
[----:B------:R-:W3:Y:S03]  /*0150*/  LDCU.64 UR4, c[0x0][0x358] ;  /* 0x00006b00ff0477ac */ /* 0x000ee60008000a00 */
[----:B------:R-:W4:Y:S01]  /*0160*/  LDC.64 R16, c[0x0][0x380] ;  /* 0x0000e000ff107b82 */ /* 0x000f220000000a00 */
[----:B------:R-:W1:Y:S01]  /*0170*/  LDCU UR12, c[0x0][0x3ac] ;  /* 0x00007580ff0c77ac */ /* 0x000e620008000800 */
[----:B------:R-:W1:Y:S01]  /*0180*/  LDCU.64 UR14, c[0x0][0x388] ;  /* 0x00007100ff0e77ac */ /* 0x000e620008000a00 */
[----:B0-----:R-:W-:-:S02]  /*0190*/  IADD3 R14, P1, PT, R10, UR8, RZ ;  /* 0x000000080a0e7c10 */ /* 0x001fc4000ff3e0ff */
[C---:B------:R-:W-:Y:S01]  /*01a0*/  IADD3 R12, P2, PT, R10.reuse, UR10, RZ ;  /* 0x0000000a0a0c7c10 */ /* 0x040fe2000ff5e0ff */
[----:B------:R-:W0:Y:S01]  /*01b0*/  LDCU.64 UR20, c[0x0][0x3a0] ;  /* 0x00007400ff1477ac */ /* 0x000e220008000a00 */
[----:B--2---:R-:W-:Y:S02]  /*01c0*/  IADD3 R10, P0, PT, R10, UR6, RZ ;  /* 0x000000060a0a7c10 */ /* 0x004fe4000ff1e0ff */
[C---:B------:R-:W-:Y:S01]  /*01d0*/  IADD3.X R15, PT, PT, R0.reuse, UR9, RZ, P1, !PT ;  /* 0x00000009000f7c10 */ /* 0x040fe20008ffe4ff */
[----:B------:R-:W2:Y:S01]  /*01e0*/  LDCU.128 UR16, c[0x0][0x390] ;  /* 0x00007200ff1077ac */ /* 0x000ea20008000c00 */
[C---:B------:R-:W-:Y:S02]  /*01f0*/  IADD3.X R13, PT, PT, R0.reuse, UR11, RZ, P2, !PT ;  /* 0x0000000b000d7c10 */ /* 0x040fe400097fe4ff */
[----:B------:R-:W-:Y:S01]  /*0200*/  IADD3.X R11, PT, PT, R0, UR7, RZ, P0, !PT ;  /* 0x00000007000b7c10 */ /* 0x000fe200087fe4ff */
[----:B---3--:R-:W-:-:S07]  /*0210*/  IMAD.MOV.U32 R0, RZ, RZ, R2 ;  /* 0x000000ffff007224 */ /* 0x008fce00078e0002 */
.L_x_101:
[C---:B------:R-:W-:Y:S01]  /*0220*/  IMAD.SHL.U32 R26, R0.reuse, 0x8, RZ ;  /* 0x00000008001a7824 */ /* 0x040fe200078e00ff */
[----:B------:R-:W-:Y:S01]  /*0230*/  SHF.L.U64.HI R0, R0, 0x3, R3 ;  /* 0x0000000300007819 */ /* 0x000fe20000010203 */
[----:B---3--:R-:W3:Y:S03]  /*0240*/  LDG.E.64 R20, desc[UR4][R14.64] ;  /* 0x000000040e147981 */ /* 0x008ee6000c1e1b00 */
[----:B--2---:R-:W-:Y:S01]  /*0250*/  IADD3 R22, P0, PT, R26, UR16, RZ ;  /* 0x000000101a167c10 */ /* 0x004fe2000ff1e0ff */
[----:B------:R-:W2:Y:S03]  /*0260*/  LDG.E.64 R8, desc[UR4][R10.64] ;  /* 0x000000040a087981 */ /* 0x000ea6000c1e1b00 */
[----:B------:R-:W-:Y:S01]  /*0270*/  IADD3.X R23, PT, PT, R0, UR17, RZ, P0, !PT ;  /* 0x0000001100177c10 */ /* 0x000fe200087fe4ff */
[----:B------:R-:W5:Y:S01]  /*0280*/  LDG.E.64 R4, desc[UR4][R12.64] ;  /* 0x000000040c047981 */ /* 0x000f62000c1e1b00 */
[----:B-1----:R-:W-:-:S04]  /*0290*/  IADD3 R24, P0, PT, R26, UR14, RZ ;  /* 0x0000000e1a187c10 */ /* 0x002fc8000ff1e0ff */
[----:B------:R-:W3:Y:S01]  /*02a0*/  LDG.E.64 R22, desc[UR4][R22.64] ;  /* 0x0000000416167981 */ /* 0x000ee2000c1e1b00 */
[----:B------:R-:W-:Y:S02]  /*02b0*/  IADD3.X R25, PT, PT, R0, UR15, RZ, P0, !PT ;  /* 0x0000000f00197c10 */ /* 0x000fe400087fe4ff */
[----:B------:R-:W-:-:S04]  /*02c0*/  IADD3 R26, P0, PT, R26, UR18, RZ ;  /* 0x000000121a1a7c10 */ /* 0x000fc8000ff1e0ff */
[----:B------:R-:W2:Y:S01]  /*02d0*/  LDG.E.64 R24, desc[UR4][R24.64] ;  /* 0x0000000418187981 */ /* 0x000ea2000c1e1b00 */
[----:B------:R-:W-:-:S05]  /*02e0*/  IADD3.X R27, PT, PT, R0, UR19, RZ, P0, !PT ;  /* 0x00000013001b7c10 */ /* 0x000fca00087fe4ff */
[----:B------:R-:W5:Y:S01]  /*02f0*/  LDG.E.64 R6, desc[UR4][R26.64] ;  /* 0x000000041a067981 */ /* 0x000f62000c1e1b00 */
[----:B------:R-:W-:Y:S05]  /*0300*/  YIELD ;  /* 0x0000000000007946 */ /* 0x000fea0003800000 */
[----:B------:R-:W-:Y:S01]  /*0310*/  BSSY.RECONVERGENT B0, `(.L_x_97) ;  /* 0x0000019000007945 */ /* 0x000fe20003800200 */
[----:B---3--:R-:W-:Y:S02]  /*0320*/  DADD R20, R20, -R22 ;  /* 0x0000000014147229 */ /* 0x008fe40000000816 */
[----:B--2---:R-:W-:-:S06]  /*0330*/  DADD R8, R8, -R24 ;  /* 0x0000000008087229 */ /* 0x004fcc0000000818 */
[----:B------:R-:W-:Y:S02]  /*0340*/  DMUL R20, R20, R20 ;  /* 0x0000001414147228 */ /* 0x000fe40000000000 */
[----:B-----5:R-:W-:-:S06]  /*0350*/  DADD R6, R4, -R6 ;  /* 0x0000000004067229 */ /* 0x020fcc0000000806 */
[----:B------:R-:W-:-:S08]  /*0360*/  DFMA R4, R8, R8, R20 ;  /* 0x000000080804722b */ /* 0x000fd00000000014 */
[----:B------:R-:W-:-:S06]  /*0370*/  DFMA R4, R6, R6, R4 ;  /* 0x000000060604722b */ /* 0x000fcc0000000004 */
[----:B------:R-:W1:Y:S04]  /*0380*/  MUFU.RSQ64H R7, R5 ;  /* 0x0000000500077308 */ /* 0x000e680000001c00 */
[----:B------:R-:W-:Y:S02]  /*0390*/  VIADD R6, R5, 0xfcb00000 ;  /* 0xfcb0000005067836 */ /* 0x000fe40000000000 */
[----:B------:R-:W-:-:S04]  /*03a0*/  IMAD.MOV.U32 R20, RZ, RZ, 0x0 ;  /* 0x00000000ff147424 */ /* 0x000fc800078e00ff */
[----:B-1----:R-:W-:Y:S01]  /*03b0*/  DMUL R8, R6, R6 ;  /* 0x0000000606087228 */ /* 0x002fe20000000000 */
[----:B------:R-:W-:-:S07]  /*03c0*/  IMAD.MOV.U32 R21, RZ, RZ, 0x3fd80000 ;  /* 0x3fd80000ff157424 */ /* 0x000fce00078e00ff */
[----:B------:R-:W-:-:S08]  /*03d0*/  DFMA R8, R4, -R8, 1 ;  /* 0x3ff000000408742b */ /* 0x000fd00000000808 */
[----:B------:R-:W-:Y:S02]  /*03e0*/  DFMA R20, R8, R20, 0.5 ;  /* 0x3fe000000814742b */ /* 0x000fe40000000014 */
[----:B------:R-:W-:-:S08]  /*03f0*/  DMUL R8, R6, R8 ;  /* 0x0000000806087228 */ /* 0x000fd00000000000 */
[----:B------:R-:W-:Y:S01]  /*0400*/  DFMA R26, R20, R8, R6 ;  /* 0x00000008141a722b */ /* 0x000fe20000000006 */
[----:B------:R-:W-:-:S07]  /*0410*/  ISETP.GE.U32.AND P0, PT, R6, 0x7ca00000, PT ;  /* 0x7ca000000600780c */ /* 0x000fce0003f06070 */
[----:B------:R-:W-:Y:S02]  /*0420*/  DMUL R20, R4, R26 ;  /* 0x0000001a04147228 */ /* 0x000fe40000000000 */
[----:B------:R-:W-:Y:S02]  /*0430*/  VIADD R25, R27, 0xfff00000 ;  /* 0xfff000001b197836 */ /* 0x000fe40000000000 */
[----:B------:R-:W-:-:S04]  /*0440*/  IMAD.MOV.U32 R24, RZ, RZ, R26 ;  /* 0x000000ffff187224 */ /* 0x000fc800078e001a */
[----:B------:R-:W-:-:S08]  /*0450*/  DFMA R22, R20, -R20, R4 ;  /* 0x800000141416722b */ /* 0x000fd00000000004 */
[----:B------:R-:W-:Y:S01]  /*0460*/  DFMA R8, R22, R24, R20 ;  /* 0x000000181608722b */ /* 0x000fe20000000014 */
[----:B------:R-:W-:Y:S10]  /*0470*/  @!P0 BRA `(.L_x_98) ;  /* 0x0000000000088947 */ /* 0x000ff40003800000 */
[----:B------:R-:W-:-:S07]  /*0480*/  MOV R0, 0x4a0 ;  /* 0x000004a000007802 */ /* 0x000fce0000000f00 */
[----:B0---4-:R-:W-:Y:S05]  /*0490*/  CALL.REL.NOINC `($__internal_3_$__cuda_sm20_dsqrt_rn_f64_mediumpath_v1) ;  /* 0x0000000400f07944 */ /* 0x011fea0003c00000 */
.L_x_98:
[----:B0-----:R-:W-:Y:S05]  /*04a0*/  BSYNC.RECONVERGENT B0 ;  /* 0x0000000000007941 */ /* 0x001fea0003800200 */
.L_x_97:
        /* <DEDUP_REMOVED lines=18> */
[----:B----4-:R-:W-:Y:S05]  /*05d0*/  CALL.REL.NOINC `($__internal_2_$__cuda_sm20_div_rn_f64_full) ;  /* 0x00000000003c7944 */ /* 0x010fea0003c00000 */
[----:B------:R-:W-:Y:S02]  /*05e0*/  IMAD.MOV.U32 R4, RZ, RZ, R22 ;  /* 0x000000ffff047224 */ /* 0x000fe400078e0016 */
[----:B------:R-:W-:-:S07]  /*05f0*/  IMAD.MOV.U32 R5, RZ, RZ, R23 ;  /* 0x000000ffff057224 */ /* 0x000fce00078e0017 */
.L_x_100:
[----:B------:R-:W-:Y:S05]  /*0600*/  BSYNC.RECONVERGENT B0 ;  /* 0x0000000000007941 */ /* 0x000fea0003800200 */
.L_x_99:
[----:B------:R-:W-:Y:S01]  /*0610*/  VIADD R0, R2, 0x1 ;  /* 0x0000000102007836 */ /* 0x000fe20000000000 */
[----:B------:R-:W4:Y:S01]  /*0620*/  F2I.F64.TRUNC R7, R4 ;  /* 0x0000000400077311 */ /* 0x000f22000030d100 */
[----:B------:R-:W-:Y:S02]  /*0630*/  IMAD.MOV.U32 R8, RZ, RZ, 0x1 ;  /* 0x00000001ff087424 */ /* 0x000fe400078e00ff */
[----:B------:R-:W-:Y:S01]  /*0640*/  IMAD.MOV.U32 R9, RZ, RZ, 0x0 ;  /* 0x00000000ff097424 */ /* 0x000fe200078e00ff */
[----:B------:R-:W-:Y:S02]  /*0650*/  ISETP.GE.U32.AND P0, PT, R0, UR20, PT ;  /* 0x0000001400007c0c */ /* 0x000fe4000bf06070 */
[----:B------:R-:W-:-:S04]  /*0660*/  SHF.R.S32.HI R3, RZ, 0x1f, R0 ;  /* 0x0000001fff037819 */ /* 0x000fc80000011400 */
[----:B------:R-:W-:Y:S01]  /*0670*/  ISETP.GE.AND.EX P0, PT, R3, UR21, PT, P0 ;  /* 0x0000001503007c0c */ /* 0x000fe2000bf06300 */
[----:B----4-:R-:W-:-:S05]  /*0680*/  IMAD.WIDE R6, R7, 0x8, R16 ;  /* 0x0000000807067825 */ /* 0x010fca00078e0210 */
[----:B------:R3:W-:Y:S01]  /*0690*/  REDG.E.ADD.64.STRONG.GPU desc[UR4][R6.64], R8 ;  /* 0x000000080600798e */ /* 0x0007e2000c12e504 */
[----:B------:R-:W-:-:S06]  /*06a0*/  IMAD.MOV.U32 R2, RZ, RZ, R0 ;  /* 0x000000ffff027224 */ /* 0x000fcc00078e0000 */
[----:B------:R-:W-:Y:S05]  /*06b0*/  @!P0 BRA `(.L_x_101) ;  /* 0xfffffff800d88947 */ /* 0x000fea000383ffff */
[----:B------:R-:W-:Y:S05]  /*06c0*/  EXIT ;  /* 0x000000000000794d */ /* 0x000fea0003800000 */
        .weak           $__internal_2_$__cuda_sm20_div_rn_f64_full
        .type           $__internal_2_$__cuda_sm20_div_rn_f64_full,@function
        .size           $__internal_2_$__cuda_sm20_div_rn_f64_full,($__internal_3_$__cuda_sm20_dsqrt_rn_f64_mediumpath_v1 - $__internal_2_$__cuda_sm20_div_rn_f64_full)
$__internal_2_$__cuda_sm20_div_rn_f64_full:
[----:B------:R-:W0:Y:S01]  /*06d0*/  LDC.64 R8, c[0x0][0x3a8] ;  /* 0x0000ea00ff087b82 */ /* 0x000e220000000a00 */
[C---:B------:R-:W-:Y:S01]  /*06e0*/  FSETP.GEU.AND P2, PT, |R5|.reuse, 1.469367938527859385e-39, PT ;  /* 0x001000000500780b */ /* 0x040fe20003f4e200 */
[----:B------:R-:W-:Y:S01]  /*06f0*/  IMAD.MOV.U32 R29, RZ, RZ, 0x1ca00000 ;  /* 0x1ca00000ff1d7424 */ /* 0x000fe200078e00ff */
[----:B------:R-:W-:Y:S01]  /*0700*/  LOP3.LUT R3, R5, 0x7ff00000, RZ, 0xc0, !PT ;  /* 0x7ff0000005037812 */ /* 0x000fe200078ec0ff */
[----:B------:R-:W-:Y:S01]  /*0710*/  IMAD.MOV.U32 R22, RZ, RZ, 0x1 ;  /* 0x00000001ff167424 */ /* 0x000fe200078e00ff */
[----:B------:R-:W-:Y:S01]  /*0720*/  BSSY.RECONVERGENT B1, `(.L_x_102) ;  /* 0x0000050000017945 */ /* 0x000fe20003800200 */
[C---:B0-----:R-:W-:Y:S02]  /*0730*/  FSETP.GEU.AND P1, PT, |R9|.reuse, 1.469367938527859385e-39, PT ;  /* 0x001000000900780b */ /* 0x041fe40003f2e200 */
[C---:B------:R-:W-:Y:S02]  /*0740*/  LOP3.LUT R6, R9.reuse, 0x800fffff, RZ, 0xc0, !PT ;  /* 0x800fffff09067812 */ /* 0x040fe400078ec0ff */
[----:B------:R-:W-:-:S02]  /*0750*/  LOP3.LUT R28, R9, 0x7ff00000, RZ, 0xc0, !PT ;  /* 0x7ff00000091c7812 */ /* 0x000fc400078ec0ff */
[----:B------:R-:W-:Y:S01]  /*0760*/  LOP3.LUT R7, R6, 0x3ff00000, RZ, 0xfc, !PT ;  /* 0x3ff0000006077812 */ /* 0x000fe200078efcff */
[----:B------:R-:W-:Y:S01]  /*0770*/  IMAD.MOV.U32 R6, RZ, RZ, R8 ;  /* 0x000000ffff067224 */ /* 0x000fe200078e0008 */
[----:B------:R-:W-:-:S04]  /*0780*/  ISETP.GE.U32.AND P0, PT, R3, R28, PT ;  /* 0x0000001c0300720c */ /* 0x000fc80003f06070 */
[----:B------:R-:W-:Y:S01]  /*0790*/  SEL R29, R29, 0x63400000, !P0 ;  /* 0x634000001d1d7807 */ /* 0x000fe20004000000 */
[----:B------:R-:W0:Y:S03]  /*07a0*/  @!P1 LDC.64 R20, c[0x0][0x3a8] ;  /* 0x0000ea00ff149b82 */ /* 0x000e260000000a00 */
[----:B------:R-:W-:-:S04]  /*07b0*/  @!P2 LOP3.LUT R24, R29, 0x80000000, R5, 0xf8, !PT ;  /* 0x800000001d18a812 */ /* 0x000fc800078ef805 */
[----:B------:R-:W-:Y:S01]  /*07c0*/  @!P2 LOP3.LUT R25, R24, 0x100000, RZ, 0xfc, !PT ;  /* 0x001000001819a812 */ /* 0x000fe200078efcff */
[----:B------:R-:W-:Y:S01]  /*07d0*/  @!P2 IMAD.MOV.U32 R24, RZ, RZ, RZ ;  /* 0x000000ffff18a224 */ /* 0x000fe200078e00ff */
[----:B0-----:R-:W-:Y:S01]  /*07e0*/  @!P1 DMUL R6, R20, 8.98846567431157953865e+307 ;  /* 0x7fe0000014069828 */ /* 0x001fe20000000000 */
[----:B------:R-:W-:Y:S01]  /*07f0*/  LOP3.LUT R21, R29, 0x800fffff, R5, 0xf8, !PT ;  /* 0x800fffff1d157812 */ /* 0x000fe200078ef805 */
[----:B------:R-:W-:-:S04]  /*0800*/  IMAD.MOV.U32 R20, RZ, RZ, R4 ;  /* 0x000000ffff147224 */ /* 0x000fc800078e0004 */
[----:B------:R-:W0:Y:S02]  /*0810*/  MUFU.RCP64H R23, R7 ;  /* 0x0000000700177308 */ /* 0x000e240000001800 */
[----:B------:R-:W-:Y:S02]  /*0820*/  @!P2 DFMA R20, R20, 2, -R24 ;  /* 0x400000001414a82b */ /* 0x000fe40000000818 */
[----:B0-----:R-:W-:-:S08]  /*0830*/  DFMA R24, R22, -R6, 1 ;  /* 0x3ff000001618742b */ /* 0x001fd00000000806 */
[----:B------:R-:W-:-:S08]  /*0840*/  DFMA R24, R24, R24, R24 ;  /* 0x000000181818722b */ /* 0x000fd00000000018 */
[----:B------:R-:W-:-:S08]  /*0850*/  DFMA R24, R22, R24, R22 ;  /* 0x000000181618722b */ /* 0x000fd00000000016 */
[----:B------:R-:W-:-:S08]  /*0860*/  DFMA R22, R24, -R6, 1 ;  /* 0x3ff000001816742b */ /* 0x000fd00000000806 */
[----:B------:R-:W-:-:S08]  /*0870*/  DFMA R22, R24, R22, R24 ;  /* 0x000000161816722b */ /* 0x000fd00000000018 */
[----:B------:R-:W-:-:S08]  /*0880*/  DMUL R24, R22, R20 ;  /* 0x0000001416187228 */ /* 0x000fd00000000000 */
[----:B------:R-:W-:-:S08]  /*0890*/  DFMA R26, R24, -R6, R20 ;  /* 0x80000006181a722b */ /* 0x000fd00000000014 */
[----:B------:R-:W-:Y:S01]  /*08a0*/  DFMA R26, R22, R26, R24 ;  /* 0x0000001a161a722b */ /* 0x000fe20000000018 */
[----:B------:R-:W-:Y:S01]  /*08b0*/  IMAD.MOV.U32 R24, RZ, RZ, R3 ;  /* 0x000000ffff187224 */ /* 0x000fe200078e0003 */
[----:B------:R-:W-:Y:S01]  /*08c0*/  @!P2 LOP3.LUT R24, R21, 0x7ff00000, RZ, 0xc0, !PT ;  /* 0x7ff000001518a812 */ /* 0x000fe200078ec0ff */
[----:B------:R-:W-:Y:S01]  /*08d0*/  IMAD.MOV.U32 R25, RZ, RZ, R28 ;  /* 0x000000ffff197224 */ /* 0x000fe200078e001c */
[----:B------:R-:W-:-:S03]  /*08e0*/  @!P1 LOP3.LUT R25, R7, 0x7ff00000, RZ, 0xc0, !PT ;  /* 0x7ff0000007199812 */ /* 0x000fc600078ec0ff */
[----:B------:R-:W-:-:S05]  /*08f0*/  VIADD R22, R24, 0xffffffff ;  /* 0xffffffff18167836 */ /* 0x000fca0000000000 */
[----:B------:R-:W-:Y:S01]  /*0900*/  ISETP.GT.U32.AND P0, PT, R22, 0x7feffffe, PT ;  /* 0x7feffffe1600780c */ /* 0x000fe20003f04070 */
[----:B------:R-:W-:-:S05]  /*0910*/  VIADD R22, R25, 0xffffffff ;  /* 0xffffffff19167836 */ /* 0x000fca0000000000 */
[----:B------:R-:W-:-:S13]  /*0920*/  ISETP.GT.U32.OR P0, PT, R22, 0x7feffffe, P0 ;  /* 0x7feffffe1600780c */ /* 0x000fda0000704470 */
[----:B------:R-:W-:Y:S05]  /*0930*/  @P0 BRA `(.L_x_103) ;  /* 0x0000000000600947 */ /* 0x000fea0003800000 */
[----:B------:R-:W-:-:S04]  /*0940*/  VIADDMNMX R3, R3, -R28, 0xb9600000, !PT ;  /* 0xb960000003037446 */ /* 0x000fc8000780091c */
[----:B------:R-:W-:-:S05]  /*0950*/  VIMNMX R4, PT, PT, R3, 0x46a00000, PT ;  /* 0x46a0000003047848 */ /* 0x000fca0003fe0100 */
[----:B------:R-:W-:Y:S02]  /*0960*/  IMAD.IADD R29, R4, 0x1, -R29 ;  /* 0x00000001041d7824 */ /* 0x000fe400078e0a1d */
[----:B------:R-:W-:Y:S02]  /*0970*/  IMAD.MOV.U32 R4, RZ, RZ, RZ ;  /* 0x000000ffff047224 */ /* 0x000fe400078e00ff */
[----:B------:R-:W-:-:S06]  /*0980*/  VIADD R5, R29, 0x7fe00000 ;  /* 0x7fe000001d057836 */ /* 0x000fcc0000000000 */
[----:B------:R-:W-:-:S10]  /*0990*/  DMUL R22, R26, R4 ;  /* 0x000000041a167228 */ /* 0x000fd40000000000 */
[----:B------:R-:W-:-:S13]  /*09a0*/  FSETP.GTU.AND P0, PT, |R23|, 1.469367938527859385e-39, PT ;  /* 0x001000001700780b */ /* 0x000fda0003f0c200 */
[----:B------:R-:W-:Y:S05]  /*09b0*/  @P0 BRA `(.L_x_104) ;  /* 0x0000000000980947 */ /* 0x000fea0003800000 */
[----:B------:R-:W-:-:S06]  /*09c0*/  DFMA R6, R26, -R6, R20 ;  /* 0x800000061a06722b */ /* 0x000fcc0000000014 */
[----:B------:R-:W-:-:S04]  /*09d0*/  IMAD.MOV.U32 R6, RZ, RZ, RZ ;  /* 0x000000ffff067224 */ /* 0x000fc800078e00ff */
[C---:B------:R-:W-:Y:S02]  /*09e0*/  FSETP.NEU.AND P0, PT, R7.reuse, RZ, PT ;  /* 0x000000ff0700720b */ /* 0x040fe40003f0d000 */
[----:B------:R-:W-:-:S04]  /*09f0*/  LOP3.LUT R9, R7, 0x80000000, R9, 0x48, !PT ;  /* 0x8000000007097812 */ /* 0x000fc800078e4809 */
[----:B------:R-:W-:-:S07]  /*0a00*/  LOP3.LUT R7, R9, R5, RZ, 0xfc, !PT ;  /* 0x0000000509077212 */ /* 0x000fce00078efcff */
[----:B------:R-:W-:Y:S05]  /*0a10*/  @!P0 BRA `(.L_x_104) ;  /* 0x0000000000808947 */ /* 0x000fea0003800000 */
[----:B------:R-:W-:Y:S01]  /*0a20*/  IMAD.MOV R5, RZ, RZ, -R29 ;  /* 0x000000ffff057224 */ /* 0x000fe200078e0a1d */
[----:B------:R-:W-:Y:S01]  /*0a30*/  DMUL.RP R6, R26, R6 ;  /* 0x000000061a067228 */ /* 0x000fe20000008000 */
[----:B------:R-:W-:Y:S01]  /*0a40*/  IMAD.MOV.U32 R4, RZ, RZ, RZ ;  /* 0x000000ffff047224 */ /* 0x000fe200078e00ff */
[----:B------:R-:W-:-:S05]  /*0a50*/  IADD3 R29, PT, PT, -R29, -0x43300000, RZ ;  /* 0xbcd000001d1d7810 */ /* 0x000fca0007ffe1ff */
[----:B------:R-:W-:-:S03]  /*0a60*/  DFMA R4, R22, -R4, R26 ;  /* 0x800000041604722b */ /* 0x000fc6000000001a */
[----:B------:R-:W-:-:S07]  /*0a70*/  LOP3.LUT R9, R7, R9, RZ, 0x3c, !PT ;  /* 0x0000000907097212 */ /* 0x000fce00078e3cff */
[----:B------:R-:W-:-:S04]  /*0a80*/  FSETP.NEU.AND P0, PT, |R5|, R29, PT ;  /* 0x0000001d0500720b */ /* 0x000fc80003f0d200 */
[----:B------:R-:W-:Y:S02]  /*0a90*/  FSEL R22, R6, R22, !P0 ;  /* 0x0000001606167208 */ /* 0x000fe40004000000 */
[----:B------:R-:W-:Y:S01]  /*0aa0*/  FSEL R23, R9, R23, !P0 ;  /* 0x0000001709177208 */ /* 0x000fe20004000000 */
[----:B------:R-:W-:Y:S06]  /*0ab0*/  BRA `(.L_x_104) ;  /* 0x0000000000587947 */ /* 0x000fec0003800000 */
.L_x_103:
[----:B------:R-:W-:-:S14]  /*0ac0*/  DSETP.NAN.AND P0, PT, R4, R4, PT ;  /* 0x000000040400722a */ /* 0x000fdc0003f08000 */
[----:B------:R-:W-:Y:S05]  /*0ad0*/  @P0 BRA `(.L_x_105) ;  /* 0x0000000000480947 */ /* 0x000fea0003800000 */
[----:B------:R-:W0:Y:S02]  /*0ae0*/  LDC.64 R6, c[0x0][0x3a8] ;  /* 0x0000ea00ff067b82 */ /* 0x000e240000000a00 */
[----:B0-----:R-:W-:-:S14]  /*0af0*/  DSETP.NAN.AND P0, PT, R6, R6, PT ;  /* 0x000000060600722a */ /* 0x001fdc0003f08000 */
[----:B------:R-:W-:Y:S05]  /*0b00*/  @P0 BRA `(.L_x_106) ;  /* 0x0000000000300947 */ /* 0x000fea0003800000 */
[----:B------:R-:W-:Y:S01]  /*0b10*/  ISETP.NE.AND P0, PT, R24, R25, PT ;  /* 0x000000191800720c */ /* 0x000fe20003f05270 */
[----:B------:R-:W-:Y:S02]  /*0b20*/  IMAD.MOV.U32 R22, RZ, RZ, 0x0 ;  /* 0x00000000ff167424 */ /* 0x000fe400078e00ff */
[----:B------:R-:W-:-:S10]  /*0b30*/  IMAD.MOV.U32 R23, RZ, RZ, -0x80000 ;  /* 0xfff80000ff177424 */ /* 0x000fd400078e00ff */
[----:B------:R-:W-:Y:S05]  /*0b40*/  @!P0 BRA `(.L_x_104) ;  /* 0x0000000000348947 */ /* 0x000fea0003800000 */
[----:B------:R-:W-:Y:S02]  /*0b50*/  ISETP.NE.AND P0, PT, R24, 0x7ff00000, PT ;  /* 0x7ff000001800780c */ /* 0x000fe40003f05270 */
[----:B------:R-:W-:Y:S02]  /*0b60*/  LOP3.LUT R23, R5, 0x80000000, R9, 0x48, !PT ;  /* 0x8000000005177812 */ /* 0x000fe400078e4809 */
[----:B------:R-:W-:-:S13]  /*0b70*/  ISETP.EQ.OR P0, PT, R25, RZ, !P0 ;  /* 0x000000ff1900720c */ /* 0x000fda0004702670 */
[----:B------:R-:W-:Y:S01]  /*0b80*/  @P0 LOP3.LUT R3, R23, 0x7ff00000, RZ, 0xfc, !PT ;  /* 0x7ff0000017030812 */ /* 0x000fe200078efcff */
[----:B------:R-:W-:Y:S02]  /*0b90*/  @!P0 IMAD.MOV.U32 R22, RZ, RZ, RZ ;  /* 0x000000ffff168224 */ /* 0x000fe400078e00ff */
[----:B------:R-:W-:Y:S02]  /*0ba0*/  @P0 IMAD.MOV.U32 R22, RZ, RZ, RZ ;  /* 0x000000ffff160224 */ /* 0x000fe400078e00ff */
[----:B------:R-:W-:Y:S01]  /*0bb0*/  @P0 IMAD.MOV.U32 R23, RZ, RZ, R3 ;  /* 0x000000ffff170224 */ /* 0x000fe200078e0003 */
[----:B------:R-:W-:Y:S06]  /*0bc0*/  BRA `(.L_x_104) ;  /* 0x0000000000147947 */ /* 0x000fec0003800000 */
.L_x_106:
[----:B------:R-:W-:Y:S01]  /*0bd0*/  LOP3.LUT R23, R9, 0x80000, RZ, 0xfc, !PT ;  /* 0x0008000009177812 */ /* 0x000fe200078efcff */
[----:B------:R-:W-:Y:S01]  /*0be0*/  IMAD.MOV.U32 R22, RZ, RZ, R8 ;  /* 0x000000ffff167224 */ /* 0x000fe200078e0008 */
[----:B------:R-:W-:Y:S06]  /*0bf0*/  BRA `(.L_x_104) ;  /* 0x0000000000087947 */ /* 0x000fec0003800000 */
.L_x_105:
[----:B------:R-:W-:Y:S01]  /*0c00*/  LOP3.LUT R23, R5, 0x80000, RZ, 0xfc, !PT ;  /* 0x0008000005177812 */ /* 0x000fe200078efcff */
[----:B------:R-:W-:-:S07]  /*0c10*/  IMAD.MOV.U32 R22, RZ, RZ, R4 ;  /* 0x000000ffff167224 */ /* 0x000fce00078e0004 */
.L_x_104:
[----:B------:R-:W-:Y:S05]  /*0c20*/  BSYNC.RECONVERGENT B1 ;  /* 0x0000000000017941 */ /* 0x000fea0003800200 */
.L_x_102:
[----:B------:R-:W-:Y:S02]  /*0c30*/  IMAD.MOV.U32 R4, RZ, RZ, R0 ;  /* 0x000000ffff047224 */ /* 0x000fe400078e0000 */
[----:B------:R-:W-:-:S04]  /*0c40*/  IMAD.MOV.U32 R5, RZ, RZ, 0x0 ;  /* 0x00000000ff057424 */ /* 0x000fc800078e00ff */
[----:B------:R-:W-:Y:S05]  /*0c50*/  RET.REL.NODEC R4 `(_Z10PDH_kernelPyPdS0_S0_xd) ;  /* 0xfffffff004e87950 */ /* 0x000fea0003c3ffff */
        .weak           $__internal_3_$__cuda_sm20_dsqrt_rn_f64_mediumpath_v1
        .type           $__internal_3_$__cuda_sm20_dsqrt_rn_f64_mediumpath_v1,@function
        .size           $__internal_3_$__cuda_sm20_dsqrt_rn_f64_mediumpath_v1,(.L_x_115 - $__internal_3_$__cuda_sm20_dsqrt_rn_f64_mediumpath_v1)
$__internal_3_$__cuda_sm20_dsqrt_rn_f64_mediumpath_v1:
[----:B------:R-:W-:Y:S01]  /*0c60*/  ISETP.GE.U32.AND P0, PT, R6, -0x3400000, PT ;  /* 0xfcc000000600780c */ /* 0x000fe20003f06070 */
[----:B------:R-:W-:Y:S01]  /*0c70*/  BSSY.RECONVERGENT B1, `(.L_x_107) ;  /* 0x0000026000017945 */ /* 0x000fe20003800200 */
[----:B------:R-:W-:Y:S02]  /*0c80*/  IMAD.MOV.U32 R24, RZ, RZ, R26 ;  /* 0x000000ffff187224 */ /* 0x000fe400078e001a */
[----:B------:R-:W-:Y:S02]  /*0c90*/  IMAD.MOV.U32 R6, RZ, RZ, R22 ;  /* 0x000000ffff067224 */ /* 0x000fe400078e0016 */
[----:B------:R-:W-:-:S07]  /*0ca0*/  IMAD.MOV.U32 R7, RZ, RZ, R23 ;  /* 0x000000ffff077224 */ /* 0x000fce00078e0017 */
        /* <DEDUP_REMOVED lines=9> */
.L_x_108:
[----:B------:R-:W-:-:S14]  /*0d40*/  DSETP.NE.AND P0, PT, R4, RZ, PT ;  /* 0x000000ff0400722a */ /* 0x000fdc0003f05000 */
[----:B------:R-:W-:Y:S05]  /*0d50*/  @!P0 BRA `(.L_x_110) ;  /* 0x0000000000588947 */ /* 0x000fea0003800000 */
[----:B------:R-:W-:-:S13]  /*0d60*/  ISETP.GE.AND P0, PT, R5, RZ, PT ;  /* 0x000000ff0500720c */ /* 0x000fda0003f06270 */
[----:B------:R-:W-:Y:S02]  /*0d70*/  @!P0 IMAD.MOV.U32 R6, RZ, RZ, 0x0 ;  /* 0x00000000ff068424 */ /* 0x000fe400078e00ff */
[----:B------:R-:W-:Y:S01]  /*0d80*/  @!P0 IMAD.MOV.U32 R7, RZ, RZ, -0x80000 ;  /* 0xfff80000ff078424 */ /* 0x000fe200078e00ff */
[----:B------:R-:W-:Y:S06]  /*0d90*/  @!P0 BRA `(.L_x_109) ;  /* 0x00000000004c8947 */ /* 0x000fec0003800000 */
[----:B------:R-:W-:-:S13]  /*0da0*/  ISETP.GT.AND P0, PT, R5, 0x7fefffff, PT ;  /* 0x7fefffff0500780c */ /* 0x000fda0003f04270 */
[----:B------:R-:W-:Y:S05]  /*0db0*/  @P0 BRA `(.L_x_110) ;  /* 0x0000000000400947 */ /* 0x000fea0003800000 */
[----:B------:R-:W-:Y:S01]  /*0dc0*/  DMUL R4, R4, 8.11296384146066816958e+31 ;  /* 0x4690000004047828 */ /* 0x000fe20000000000 */
[----:B------:R-:W-:Y:S02]  /*0dd0*/  IMAD.MOV.U32 R6, RZ, RZ, RZ ;  /* 0x000000ffff067224 */ /* 0x000fe400078e00ff */
[----:B------:R-:W-:Y:S02]  /*0de0*/  IMAD.MOV.U32 R20, RZ, RZ, 0x0 ;  /* 0x00000000ff147424 */ /* 0x000fe400078e00ff */
[----:B------:R-:W-:Y:S01]  /*0df0*/  IMAD.MOV.U32 R21, RZ, RZ, 0x3fd80000 ;  /* 0x3fd80000ff157424 */ /* 0x000fe200078e00ff */
        /* <DEDUP_REMOVED lines=12> */
.L_x_110:
[----:B------:R-:W-:-:S11]  /*0ec0*/  DADD R6, R4, R4 ;  /* 0x0000000004067229 */ /* 0x000fd60000000004 */
.L_x_109:
[----:B------:R-:W-:Y:S05]  /*0ed0*/  BSYNC.RECONVERGENT B1 ;  /* 0x0000000000017941 */ /* 0x000fea0003800200 */
.L_x_107:
[----:B------:R-:W-:Y:S02]  /*0ee0*/  IMAD.MOV.U32 R4, RZ, RZ, R0 ;  /* 0x000000ffff047224 */ /* 0x000fe400078e0000 */
[----:B------:R-:W-:Y:S02]  /*0ef0*/  IMAD.MOV.U32 R5, RZ, RZ, 0x0 ;  /* 0x00000000ff057424 */ /* 0x000fe400078e00ff */
[----:B------:R-:W-:Y:S02]  /*0f00*/  IMAD.MOV.U32 R8, RZ, RZ, R6 ;  /* 0x000000ffff087224 */ /* 0x000fe400078e0006 */
[----:B------:R-:W-:Y:S01]  /*0f10*/  IMAD.MOV.U32 R9, RZ, RZ, R7 ;  /* 0x000000ffff097224 */ /* 0x000fe200078e0007 */
[----:B------:R-:W-:Y:S06]  /*0f20*/  RET.REL.NODEC R4 `(_Z10PDH_kernelPyPdS0_S0_xd) ;  /* 0xfffffff004347950 */ /* 0x000fec0003c3ffff */
.L_x_111:
        /* <DEDUP_REMOVED lines=13> */
.L_x_115:


//--------------------- .nv.shared._Z11PDH_kernel2PyPdS0_S0_xdii --------------------------
	.section	.nv.shared._Z11PDH_kernel2PyPdS0_S0_xdii,"aw",@nobits
	.sectionflags	@""
	.align	16
	.zero		1024


//--------------------- .nv.shared.reserved.0     --------------------------
	.section	.nv.shared.reserved.0,"aw",@nobits
	.weak		__nv_reservedSMEM_offset_0_alias
	.size		__nv_reservedSMEM_offset_0_alias, 0, 64
	.other		__nv_reservedSMEM_offset_0_alias,@"STO_CUDA_RESERVED_SHARED STV_DEFAULT"
__nv_reservedSMEM_offset_0_alias:
	.zero		0
	.zero		64


//--------------------- .nv.shared._Z10PDH_kernelPyPdS0_S0_xd --------------------------
	.section	.nv.shared._Z10PDH_kernelPyPdS0_S0_xd,"aw",@nobits
	.sectionflags	@""
	.align	16
	.zero		1024


//--------------------- .nv.constant0._Z11PDH_kernel2PyPdS0_S0_xdii --------------------------
	.section	.nv.constant0._Z11PDH_kernel2PyPdS0_S0_xdii,"a",@progbits
	.sectionflags	@""
	.align	4
.nv.constant0._Z11PDH_kernel2PyPdS0_S0_xdii:
	.zero		952


//--------------------- .nv.constant0._Z10PDH_kernelPyPdS0_S0_xd --------------------------
	.section	.nv.constant0._Z10PDH_kernelPyPdS0_S0_xd,"a",@progbits
	.sectionflags	@""
	.align	4
.nv.constant0._Z10PDH_kernelPyPdS0_S0_xd:
	.zero		944


//--------------------- SYMBOLS --------------------------

	.type		.nv.reservedSmem.offset0,@object
	.size		.nv.reservedSmem.offset0,0x4
	.type		.nv.reservedSmem.cap,@object
	.size		.nv.reservedSmem.cap,0x4
